def matmul_kernel(
    a_ptr,
    b_ptr,
    c_ptr,
    M,
    N,
    K,
    stride_am,
    stride_ak,
    stride_bk,
    stride_bn,
    stride_cm,
    stride_cn,
    BLOCK_M: tl.constexpr,
    BLOCK_N: tl.constexpr,
    BLOCK_K: tl.constexpr,
    GROUP_M: tl.constexpr,
):
    pid = tl.program_id(axis=0)
    num_pid_m = tl.cdiv(M, BLOCK_M)
    num_pid_n = tl.cdiv(N, BLOCK_N)
    num_pid_in_group = GROUP_M * num_pid_n
    group_id = pid // num_pid_in_group
    first_pid_m = group_id * GROUP_M
    group_size_m = min(num_pid_m - first_pid_m, GROUP_M)
    pid_m = first_pid_m + ((pid % num_pid_in_group) % group_size_m)
    pid_n = (pid % num_pid_in_group) // group_size_m

    offs_am = (pid_m * BLOCK_M + tl.arange(0, BLOCK_M)) % M
    offs_bn = (pid_n * BLOCK_N + tl.arange(0, BLOCK_N)) % N
    offs_k = tl.arange(0, BLOCK_K)
    a_ptrs = a_ptr + offs_am[:, None] * stride_am + offs_k[None, :] * stride_ak
    b_ptrs = b_ptr + offs_k[:, None] * stride_bk + offs_bn[None, :] * stride_bn

    acc = tl.zeros((BLOCK_M, BLOCK_N), dtype=tl.float32)
    for kk in range(0, tl.cdiv(K, BLOCK_K)):
        a = tl.load(a_ptrs, mask=offs_k[None, :] < K - kk * BLOCK_K, other=0.0)
        b = tl.load(b_ptrs, mask=offs_k[:, None] < K - kk * BLOCK_K, other=0.0)
        acc = tl.dot(a, b, acc)
        a_ptrs += BLOCK_K * stride_ak
        b_ptrs += BLOCK_K * stride_bk

    c = acc.to(c_ptr.dtype.element_ty)
    offs_cm = pid_m * BLOCK_M + tl.arange(0, BLOCK_M)
    offs_cn = pid_n * BLOCK_N + tl.arange(0, BLOCK_N)
    c_ptrs = c_ptr + offs_cm[:, None] * stride_cm + offs_cn[None, :] * stride_cn
    mask = (offs_cm[:, None] < M) & (offs_cn[None, :] < N)
    tl.store(c_ptrs, c, mask=mask)

# config = {"BLOCK_K": 16, "BLOCK_M": 512, "BLOCK_N": 32, "GROUP_M": 8, "arch": "sm_80", "dtype": "fp16", "num_ctas": 1, "num_stages": 3, "num_warps": 4}
# arch = sm_80


// ===== COMPILED SASS (sm_80) =====

	.target	sm_80

	.elftype	@"ET_EXEC"


//--------------------- .note.nv.tkinfo           --------------------------
	.section	.note.nv.tkinfo,"",@"SHT_NOTE"
	.sectionflags	@"SHF_NOTE_NV_TKINFO"
	.tkinfo
        /*0018*/ 	.word	0x00000002
        /*0030*/ 	.string	""
        /*0030*/ 	.string	"ptxas"
        /*0030*/ 	.string	"Cuda compilation tools, release 13.0, V13.0.88"
        /*0030*/ 	.string	"Build cuda_13.0.r13.0/compiler.36424714_0"
        /*0030*/ 	.string	"-v  -suppress-debug-info  -lineinfo  -arch sm_80 "



//--------------------- .note.nv.cuinfo           --------------------------
	.section	.note.nv.cuinfo,"",@"SHT_NOTE"
	.sectionflags	@"SHF_NOTE_NV_CUINFO"
        /*0018*/ 	.short	0x0002
        /*001a*/ 	.short	0x0050
        /*001c*/ 	.short	0x0082
	.zero		2


//--------------------- .nv.info                  --------------------------
	.section	.nv.info,"",@"SHT_CUDA_INFO"
	.align	4


	//----- nvinfo : EIATTR_REGCOUNT
	.align		4
        /*0000*/ 	.byte	0x04, 0x2f
        /*0002*/ 	.short	(.L_1 - .L_0)
	.align		4
.L_0:
        /*0004*/ 	.word	index@(matmul_kernel)
        /*0008*/ 	.word	0x00000020


	//----- nvinfo : EIATTR_FRAME_SIZE
	.align		4
.L_1:
        /*000c*/ 	.byte	0x04, 0x11
        /*000e*/ 	.short	(.L_3 - .L_2)
	.align		4
.L_2:
        /*0010*/ 	.word	index@(matmul_kernel)
        /*0014*/ 	.word	0x000007d0


	//----- nvinfo : EIATTR_MIN_STACK_SIZE
	.align		4
.L_3:
        /*0018*/ 	.byte	0x04, 0x12
        /*001a*/ 	.short	(.L_5 - .L_4)
	.align		4
.L_4:
        /*001c*/ 	.word	index@(matmul_kernel)
        /*0020*/ 	.word	0x000007d0
.L_5:


//--------------------- .nv.info.matmul_kernel    --------------------------
	.section	.nv.info.matmul_kernel,"",@"SHT_CUDA_INFO"
	.sectionflags	@""
	.align	4


	//----- nvinfo : EIATTR_CUDA_API_VERSION
	.align		4
        /*0000*/ 	.byte	0x04, 0x37
        /*0002*/ 	.short	(.L_7 - .L_6)
.L_6:
        /*0004*/ 	.word	0x00000082


	//----- nvinfo : EIATTR_SW2861232_WAR
	.align		4
.L_7:
        /*0008*/ 	.byte	0x01, 0x35
	.zero		2


	//----- nvinfo : EIATTR_PARAM_CBANK
	.align		4
        /*000c*/ 	.byte	0x04, 0x0a
        /*000e*/ 	.short	(.L_9 - .L_8)
	.align		4
.L_8:
        /*0010*/ 	.word	index@(.nv.constant0.matmul_kernel)
        /*0014*/ 	.short	0x0160
        /*0016*/ 	.short	0x0050


	//----- nvinfo : EIATTR_CBANK_PARAM_SIZE
	.align		4
.L_9:
        /*0018*/ 	.byte	0x03, 0x19
        /*001a*/ 	.short	0x0050


	//----- nvinfo : EIATTR_KPARAM_INFO
	.align		4
        /*001c*/ 	.byte	0x04, 0x17
        /*001e*/ 	.short	(.L_11 - .L_10)
.L_10:
        /*0020*/ 	.word	0x00000000
        /*0024*/ 	.short	0x000d
        /*0026*/ 	.short	0x0048
        /*0028*/ 	.byte	0x00, 0xf4, 0x21, 0x00


	//----- nvinfo : EIATTR_KPARAM_INFO
	.align		4
.L_11:
        /*002c*/ 	.byte	0x04, 0x17
        /*002e*/ 	.short	(.L_13 - .L_12)
.L_12:
        /*0030*/ 	.word	0x00000000
        /*0034*/ 	.short	0x000c
        /*0036*/ 	.short	0x0040
        /*0038*/ 	.byte	0x00, 0xf4, 0x21, 0x00


	//----- nvinfo : EIATTR_KPARAM_INFO
	.align		4
.L_13:
        /*003c*/ 	.byte	0x04, 0x17
        /*003e*/ 	.short	(.L_15 - .L_14)
.L_14:
        /*0040*/ 	.word	0x00000000
        /*0044*/ 	.short	0x000b
        /*0046*/ 	.short	0x0038
        /*0048*/ 	.byte	0x00, 0xf0, 0x11, 0x00


	//----- nvinfo : EIATTR_KPARAM_INFO
	.align		4
.L_15:
        /*004c*/ 	.byte	0x04, 0x17
        /*004e*/ 	.short	(.L_17 - .L_16)
.L_16:
        /*0050*/ 	.word	0x00000000
        /*0054*/ 	.short	0x000a
        /*0056*/ 	.short	0x0034
        /*0058*/ 	.byte	0x00, 0xf0, 0x11, 0x00


	//----- nvinfo : EIATTR_KPARAM_INFO
	.align		4
.L_17:
        /*005c*/ 	.byte	0x04, 0x17
        /*005e*/ 	.short	(.L_19 - .L_18)
.L_18:
        /*0060*/ 	.word	0x00000000
        /*0064*/ 	.short	0x0009
        /*0066*/ 	.short	0x0030
        /*0068*/ 	.byte	0x00, 0xf0, 0x11, 0x00


	//----- nvinfo : EIATTR_KPARAM_INFO
	.align		4
.L_19:
        /*006c*/ 	.byte	0x04, 0x17
        /*006e*/ 	.short	(.L_21 - .L_20)
.L_20:
        /*0070*/ 	.word	0x00000000
        /*0074*/ 	.short	0x0008
        /*0076*/ 	.short	0x002c
        /*0078*/ 	.byte	0x00, 0xf0, 0x11, 0x00


	//----- nvinfo : EIATTR_KPARAM_INFO
	.align		4
.L_21:
        /*007c*/ 	.byte	0x04, 0x17
        /*007e*/ 	.short	(.L_23 - .L_22)
.L_22:
        /*0080*/ 	.word	0x00000000
        /*0084*/ 	.short	0x0007
        /*0086*/ 	.short	0x0028
        /*0088*/ 	.byte	0x00, 0xf0, 0x11, 0x00


	//----- nvinfo : EIATTR_KPARAM_INFO
	.align		4
.L_23:
        /*008c*/ 	.byte	0x04, 0x17
        /*008e*/ 	.short	(.L_25 - .L_24)
.L_24:
        /*0090*/ 	.word	0x00000000
        /*0094*/ 	.short	0x0006
        /*0096*/ 	.short	0x0024
        /*0098*/ 	.byte	0x00, 0xf0, 0x11, 0x00


	//----- nvinfo : EIATTR_KPARAM_INFO
	.align		4
.L_25:
        /*009c*/ 	.byte	0x04, 0x17
        /*009e*/ 	.short	(.L_27 - .L_26)
.L_26:
        /*00a0*/ 	.word	0x00000000
        /*00a4*/ 	.short	0x0005
        /*00a6*/ 	.short	0x0020
        /*00a8*/ 	.byte	0x00, 0xf0, 0x11, 0x00


	//----- nvinfo : EIATTR_KPARAM_INFO
	.align		4
.L_27:
        /*00ac*/ 	.byte	0x04, 0x17
        /*00ae*/ 	.short	(.L_29 - .L_28)
.L_28:
        /*00b0*/ 	.word	0x00000000
        /*00b4*/ 	.short	0x0004
        /*00b6*/ 	.short	0x001c
        /*00b8*/ 	.byte	0x00, 0xf0, 0x11, 0x00


	//----- nvinfo : EIATTR_KPARAM_INFO
	.align		4
.L_29:
        /*00bc*/ 	.byte	0x04, 0x17
        /*00be*/ 	.short	(.L_31 - .L_30)
.L_30:
        /*00c0*/ 	.word	0x00000000
        /*00c4*/ 	.short	0x0003
        /*00c6*/ 	.short	0x0018
        /*00c8*/ 	.byte	0x00, 0xf0, 0x11, 0x00


	//----- nvinfo : EIATTR_KPARAM_INFO
	.align		4
.L_31:
        /*00cc*/ 	.byte	0x04, 0x17
        /*00ce*/ 	.short	(.L_33 - .L_32)
.L_32:
        /*00d0*/ 	.word	0x00000000
        /*00d4*/ 	.short	0x0002
        /*00d6*/ 	.short	0x0010
        /*00d8*/ 	.byte	0x00, 0xf4, 0x21, 0x00


	//----- nvinfo : EIATTR_KPARAM_INFO
	.align		4
.L_33:
        /*00dc*/ 	.byte	0x04, 0x17
        /*00de*/ 	.short	(.L_35 - .L_34)
.L_34:
        /*00e0*/ 	.word	0x00000000
        /*00e4*/ 	.short	0x0001
        /*00e6*/ 	.short	0x0008
        /*00e8*/ 	.byte	0x00, 0xf4, 0x21, 0x00


	//----- nvinfo : EIATTR_KPARAM_INFO
	.align		4
.L_35:
        /*00ec*/ 	.byte	0x04, 0x17
        /*00ee*/ 	.short	(.L_37 - .L_36)
.L_36:
        /*00f0*/ 	.word	0x00000000
        /*00f4*/ 	.short	0x0000
        /*00f6*/ 	.short	0x0000
        /*00f8*/ 	.byte	0x00, 0xf4, 0x21, 0x00


	//----- nvinfo : EIATTR_MAXREG_COUNT
	.align		4
.L_37:
        /*00fc*/ 	.byte	0x03, 0x1b
        /*00fe*/ 	.short	0x00ff


	//----- nvinfo : EIATTR_NUM_BARRIERS
	.align		4
        /*0100*/ 	.byte	0x02, 0x4c
        /*0102*/ 	.byte	0x01
	.zero		1


	//----- nvinfo : EIATTR_ANNOTATIONS
	.align		4
        /*0104*/ 	.byte	0x04, 0x55
        /*0106*/ 	.short	(.L_39 - .L_38)


	//   ....[0]....
.L_38:
        /*0108*/ 	.word	0x00000001
        /*010c*/ 	.byte	0x30, 0x05, 0x00, 0x00, 0x01, 0x00, 0x00, 0x00, 0x60, 0x05, 0x00, 0x00, 0x01, 0x00, 0x00, 0x00
        /* <DEDUP_REMOVED lines=628> */
        /*285c*/ 	.byte	0xf0, 0xb0, 0x00, 0x00


	//----- nvinfo : EIATTR_MERCURY_ISA_VERSION
	.align		4
.L_39:
        /*2860*/ 	.byte	0x03, 0x5f
        /*2862*/ 	.short	0x0000


	//----- nvinfo : EIATTR_EXIT_INSTR_OFFSETS
	.align		4
        /*2864*/ 	.byte	0x04, 0x1c
        /*2866*/ 	.short	(.L_41 - .L_40)


	//   ....[0]....
.L_40:
        /*2868*/ 	.word	0x0000b360


	//   ....[1]....
        /*286c*/ 	.word	0x0000b390


	//----- nvinfo : EIATTR_REQNTID
	.align		4
.L_41:
        /*2870*/ 	.byte	0x04, 0x10
        /*2872*/ 	.short	(.L_43 - .L_42)
.L_42:
        /*2874*/ 	.word	0x00000080
        /*2878*/ 	.word	0x00000001
        /*287c*/ 	.word	0x00000001
.L_43:


//--------------------- .nv.callgraph             --------------------------
	.section	.nv.callgraph,"",@"SHT_CUDA_CALLGRAPH"
	.align	4
	.sectionentsize	8
	.align		4
        /*0000*/ 	.word	0x00000000
	.align		4
        /*0004*/ 	.word	0xffffffff
	.align		4
        /*0008*/ 	.word	0x00000000
	.align		4
        /*000c*/ 	.word	0xfffffffe
	.align		4
        /*0010*/ 	.word	0x00000000
	.align		4
        /*0014*/ 	.word	0xfffffffd
	.align		4
        /*0018*/ 	.word	0x00000000
	.align		4
        /*001c*/ 	.word	0xfffffffc


//--------------------- .nv.rel.action            --------------------------
	.section	.nv.rel.action,"",@"SHT_CUDA_RELOCINFO"
	.align	8
	.sectionentsize	8
        /*0000*/ 	.byte	0x73, 0x00, 0x00, 0x00, 0x00, 0x00, 0x00, 0x00, 0x00, 0x00, 0x00, 0x11, 0x25, 0x00, 0x05, 0x36


//--------------------- .nv.constant0.matmul_kernel --------------------------
	.section	.nv.constant0.matmul_kernel,"a",@progbits
	.sectionflags	@""
	.align	4
.nv.constant0.matmul_kernel:
	.zero		432


//--------------------- .text.matmul_kernel       --------------------------
	.section	.text.matmul_kernel,"ax",@progbits
	.sectioninfo	@"SHI_REGISTERS=32"
	.align	128
        .global         matmul_kernel
        .type           matmul_kernel,@function
        .size           matmul_kernel,(.L_x_5 - matmul_kernel)
        .other          matmul_kernel,@"STO_CUDA_ENTRY STV_DEFAULT"
matmul_kernel:
.text.matmul_kernel:
[----:B------:R-:W-:-:S03]  /*0000*/  IMAD.MOV.U32 R1, RZ, RZ, c[0x0][0x28] ;  /* 0x00000a00ff017624 */ /* 0x000fc600078e00ff */
[----:B------:R-:W-:Y:S01]  /*0010*/  IMAD.MOV.U32 R0, RZ, RZ, 0x1f ;  /* 0x0000001fff007424 */ /* 0x000fe200078e00ff */
[----:B------:R-:W0:Y:S01]  /*0020*/  S2R R12, SR_TID.X ;  /* 0x00000000000c7919 */ /* 0x000e220000002100 */
[----:B------:R-:W-:Y:S01]  /*0030*/  IADD3 R1, R1, -0x7d0, RZ ;  /* 0xfffff83001017810 */ /* 0x000fe20007ffe0ff */
[----:B------:R-:W-:Y:S02]  /*0040*/  ULDC UR4, c[0x0][0x180] ;  /* 0x0000600000047ab9 */ /* 0x000fe40000000800 */
[----:B------:R-:W-:Y:S01]  /*0050*/  IADD3 R0, R0, c[0x0][0x17c], RZ ;  /* 0x00005f0000007a10 */ /* 0x000fe20007ffe0ff */
[----:B------:R-:W-:Y:S02]  /*0060*/  UIADD3 UR4, UR4, 0xf, URZ ;  /* 0x0000000f04047890 */ /* 0x000fe4000fffe03f */
[----:B------:R-:W-:Y:S01]  /*0070*/  ULDC.64 UR22, c[0x0][0x118] ;  /* 0x0000460000167ab9 */ /* 0x000fe20000000a00 */
[----:B------:R-:W-:Y:S01]  /*0080*/  SHF.R.S32.HI R3, RZ, 0x1f, R0 ;  /* 0x0000001fff037819 */ /* 0x000fe20000011400 */
[----:B------:R-:W-:-:S03]  /*0090*/  UISETP.GT.AND UP0, UPT, UR4, 0xf, UPT ;  /* 0x0000000f0400788c */ /* 0x000fc6000bf04270 */
[----:B------:R-:W-:-:S04]  /*00a0*/  LEA.HI R3, R3, R0, RZ, 0x5 ;  /* 0x0000000003037211 */ /* 0x000fc800078f28ff */
[----:B------:R-:W-:Y:S02]  /*00b0*/  SHF.R.S32.HI R0, RZ, 0x5, R3 ;  /* 0x00000005ff007819 */ /* 0x000fe40000011403 */
[----:B------:R-:W1:Y:S03]  /*00c0*/  S2R R3, SR_CTAID.X ;  /* 0x0000000000037919 */ /* 0x000e660000002500 */
[----:B------:R-:W-:Y:S01]  /*00d0*/  IMAD.SHL.U32 R0, R0, 0x8, RZ ;  /* 0x0000000800007824 */ /* 0x000fe200078e00ff */
[----:B0-----:R-:W-:-:S04]  /*00e0*/  LOP3.LUT R28, R12, 0x7f, RZ, 0xc0, !PT ;  /* 0x0000007f0c1c7812 */ /* 0x001fc800078ec0ff */
[-C--:B------:R-:W-:Y:S02]  /*00f0*/  IABS R7, R0.reuse ;  /* 0x0000000000077213 */ /* 0x080fe40000000000 */
[----:B------:R-:W-:Y:S02]  /*0100*/  IABS R10, R0 ;  /* 0x00000000000a7213 */ /* 0x000fe40000000000 */
[----:B------:R-:W0:Y:S01]  /*0110*/  I2F.RP R2, R7 ;  /* 0x0000000700027306 */ /* 0x000e220000209400 */
[----:B-1----:R-:W-:-:S07]  /*0120*/  IABS R8, R3 ;  /* 0x0000000300087213 */ /* 0x002fce0000000000 */
[----:B0-----:R-:W0:Y:S02]  /*0130*/  MUFU.RCP R2, R2 ;  /* 0x0000000200027308 */ /* 0x001e240000001000 */
[----:B0-----:R-:W-:Y:S01]  /*0140*/  IADD3 R4, R2, 0xffffffe, RZ ;  /* 0x0ffffffe02047810 */ /* 0x001fe20007ffe0ff */
[----:B------:R-:W-:-:S05]  /*0150*/  IMAD.MOV R2, RZ, RZ, -R10 ;  /* 0x000000ffff027224 */ /* 0x000fca00078e0a0a */
[----:B------:R0:W1:Y:S02]  /*0160*/  F2I.FTZ.U32.TRUNC.NTZ R5, R4 ;  /* 0x0000000400057305 */ /* 0x000064000021f000 */
[----:B0-----:R-:W-:Y:S02]  /*0170*/  IMAD.MOV.U32 R4, RZ, RZ, RZ ;  /* 0x000000ffff047224 */ /* 0x001fe400078e00ff */
[----:B-1----:R-:W-:-:S04]  /*0180*/  IMAD.MOV R6, RZ, RZ, -R5 ;  /* 0x000000ffff067224 */ /* 0x002fc800078e0a05 */
[----:B------:R-:W-:Y:S02]  /*0190*/  IMAD R9, R6, R7, RZ ;  /* 0x0000000706097224 */ /* 0x000fe400078e02ff */
[----:B------:R-:W-:Y:S02]  /*01a0*/  IMAD.MOV.U32 R6, RZ, RZ, R8 ;  /* 0x000000ffff067224 */ /* 0x000fe400078e0008 */
[----:B------:R-:W-:-:S06]  /*01b0*/  IMAD.HI.U32 R5, R5, R9, R4 ;  /* 0x0000000905057227 */ /* 0x000fcc00078e0004 */
[----:B------:R-:W-:-:S04]  /*01c0*/  IMAD.HI.U32 R5, R5, R6, RZ ;  /* 0x0000000605057227 */ /* 0x000fc800078e00ff */
[----:B------:R-:W-:-:S05]  /*01d0*/  IMAD R2, R5, R2, R6 ;  /* 0x0000000205027224 */ /* 0x000fca00078e0206 */
[----:B------:R-:W-:-:S13]  /*01e0*/  ISETP.GT.U32.AND P1, PT, R7, R2, PT ;  /* 0x000000020700720c */ /* 0x000fda0003f24070 */
[----:B------:R-:W-:Y:S01]  /*01f0*/  @!P1 IMAD.IADD R2, R2, 0x1, -R7 ;  /* 0x0000000102029824 */ /* 0x000fe200078e0a07 */
[----:B------:R-:W-:Y:S02]  /*0200*/  @!P1 IADD3 R5, R5, 0x1, RZ ;  /* 0x0000000105059810 */ /* 0x000fe40007ffe0ff */
[----:B------:R-:W-:Y:S02]  /*0210*/  ISETP.NE.AND P1, PT, R0, RZ, PT ;  /* 0x000000ff0000720c */ /* 0x000fe40003f25270 */
[----:B------:R-:W-:Y:S02]  /*0220*/  ISETP.GE.U32.AND P0, PT, R2, R7, PT ;  /* 0x000000070200720c */ /* 0x000fe40003f06070 */
[----:B------:R-:W-:-:S04]  /*0230*/  LOP3.LUT R2, R3, R0, RZ, 0x3c, !PT ;  /* 0x0000000003027212 */ /* 0x000fc800078e3cff */
[----:B------:R-:W-:Y:S01]  /*0240*/  ISETP.GE.AND P2, PT, R2, RZ, PT ;  /* 0x000000ff0200720c */ /* 0x000fe20003f46270 */
[----:B------:R-:W-:-:S05]  /*0250*/  IMAD.MOV.U32 R2, RZ, RZ, c[0x0][0x178] ;  /* 0x00005e00ff027624 */ /* 0x000fca00078e00ff */
[----:B------:R-:W-:Y:S02]  /*0260*/  IADD3 R2, R2, 0x1ff, RZ ;  /* 0x000001ff02027810 */ /* 0x000fe40007ffe0ff */
[----:B------:R-:W-:-:S05]  /*0270*/  @P0 IADD3 R5, R5, 0x1, RZ ;  /* 0x0000000105050810 */ /* 0x000fca0007ffe0ff */
[----:B------:R-:W-:Y:S01]  /*0280*/  IMAD.MOV.U32 R4, RZ, RZ, R5 ;  /* 0x000000ffff047224 */ /* 0x000fe200078e0005 */
[----:B------:R-:W-:-:S03]  /*0290*/  SHF.R.S32.HI R5, RZ, 0x1f, R2 ;  /* 0x0000001fff057819 */ /* 0x000fc60000011402 */
[----:B------:R-:W-:Y:S01]  /*02a0*/  @!P2 IMAD.MOV R4, RZ, RZ, -R4 ;  /* 0x000000ffff04a224 */ /* 0x000fe200078e0a04 */
[----:B------:R-:W-:Y:S02]  /*02b0*/  @!P1 LOP3.LUT R4, RZ, R0, RZ, 0x33, !PT ;  /* 0x00000000ff049212 */ /* 0x000fe400078e33ff */
[----:B------:R-:W-:-:S03]  /*02c0*/  LEA.HI R5, R5, R2, RZ, 0x9 ;  /* 0x0000000205057211 */ /* 0x000fc600078f48ff */
[----:B------:R-:W-:Y:S02]  /*02d0*/  IMAD.SHL.U32 R2, R4, 0x8, RZ ;  /* 0x0000000804027824 */ /* 0x000fe400078e00ff */
[----:B------:R-:W-:-:S03]  /*02e0*/  IMAD.MOV R4, RZ, RZ, -R4 ;  /* 0x000000ffff047224 */ /* 0x000fc600078e0a04 */
[----:B------:R-:W-:Y:S01]  /*02f0*/  LEA.HI.SX32 R5, R5, -R2, 0x17 ;  /* 0x8000000205057211 */ /* 0x000fe200078fbaff */
[----:B------:R-:W-:Y:S02]  /*0300*/  IMAD R11, R0, R4, R3 ;  /* 0x00000004000b7224 */ /* 0x000fe400078e0203 */
[----:B------:R-:W-:Y:S01]  /*0310*/  IMAD.MOV.U32 R4, RZ, RZ, RZ ;  /* 0x000000ffff047224 */ /* 0x000fe200078e00ff */
[----:B------:R-:W-:-:S04]  /*0320*/  IMNMX R8, R5, 0x8, PT ;  /* 0x0000000805087817 */ /* 0x000fc80003800200 */
[----:B------:R-:W-:-:S04]  /*0330*/  IABS R7, R8 ;  /* 0x0000000800077213 */ /* 0x000fc80000000000 */
[----:B------:R-:W0:Y:S08]  /*0340*/  I2F.RP R6, R7 ;  /* 0x0000000700067306 */ /* 0x000e300000209400 */
[----:B0-----:R-:W0:Y:S02]  /*0350*/  MUFU.RCP R6, R6 ;  /* 0x0000000600067308 */ /* 0x001e240000001000 */
[----:B0-----:R-:W-:-:S06]  /*0360*/  IADD3 R5, R6, 0xffffffe, RZ ;  /* 0x0ffffffe06057810 */ /* 0x001fcc0007ffe0ff */
[----:B------:R-:W0:Y:S02]  /*0370*/  F2I.FTZ.U32.TRUNC.NTZ R5, R5 ;  /* 0x0000000500057305 */ /* 0x000e24000021f000 */
[----:B0-----:R-:W-:-:S04]  /*0380*/  IMAD.MOV R9, RZ, RZ, -R5 ;  /* 0x000000ffff097224 */ /* 0x001fc800078e0a05 */
[----:B------:R-:W-:Y:S01]  /*0390*/  IMAD.MOV.U32 R0, RZ, RZ, R9 ;  /* 0x000000ffff007224 */ /* 0x000fe200078e0009 */
[----:B------:R-:W-:-:S03]  /*03a0*/  IABS R9, R11 ;  /* 0x0000000b00097213 */ /* 0x000fc60000000000 */
[----:B------:R-:W-:Y:S01]  /*03b0*/  IMAD R3, R0, R7, RZ ;  /* 0x0000000700037224 */ /* 0x000fe200078e02ff */
[----:B------:R-:W-:-:S03]  /*03c0*/  IABS R0, R8 ;  /* 0x0000000800007213 */ /* 0x000fc60000000000 */
[----:B------:R-:W-:-:S04]  /*03d0*/  IMAD.HI.U32 R4, R5, R3, R4 ;  /* 0x0000000305047227 */ /* 0x000fc800078e0004 */
[----:B------:R-:W-:Y:S02]  /*03e0*/  IMAD.MOV R0, RZ, RZ, -R0 ;  /* 0x000000ffff007224 */ /* 0x000fe400078e0a00 */
        /* <DEDUP_REMOVED lines=9> */
[----:B------:R-:W-:-:S06]  /*0480*/  IMAD.MOV.U32 R0, RZ, RZ, c[0x0][0x180] ;  /* 0x00006000ff007624 */ /* 0x000fcc00078e00ff */
[----:B------:R-:W-:Y:S02]  /*0490*/  @P0 IADD3 R4, R4, 0x1, RZ ;  /* 0x0000000104040810 */ /* 0x000fe40007ffe0ff */
[----:B------:R-:W-:-:S04]  /*04a0*/  PLOP3.LUT P0, PT, PT, PT, UP0, 0x80, 0x0 ;  /* 0x000000000000781c */ /* 0x000fc80003f0f008 */
[----:B------:R-:W-:Y:S01]  /*04b0*/  @!P2 IMAD.MOV R4, RZ, RZ, -R4 ;  /* 0x000000ffff04a224 */ /* 0x000fe200078e0a04 */
[----:B------:R-:W-:-:S05]  /*04c0*/  @!P1 LOP3.LUT R4, RZ, R8, RZ, 0x33, !PT ;  /* 0x00000008ff049212 */ /* 0x000fca00078e33ff */
[----:B------:R-:W-:Y:S02]  /*04d0*/  IMAD.MOV R3, RZ, RZ, -R4 ;  /* 0x000000ffff037224 */ /* 0x000fe400078e0a04 */
[----:B------:R-:W-:Y:S02]  /*04e0*/  IMAD.SHL.U32 R29, R4, 0x20, RZ ;  /* 0x00000020041d7824 */ /* 0x000fe400078e00ff */
[----:B------:R-:W-:-:S04]  /*04f0*/  IMAD R3, R8, R3, R11 ;  /* 0x0000000308037224 */ /* 0x000fc800078e020b */
[----:B------:R-:W-:-:S04]  /*0500*/  IMAD.IADD R3, R2, 0x1, R3 ;  /* 0x0000000102037824 */ /* 0x000fc800078e0203 */
[----:B------:R-:W-:-:S05]  /*0510*/  IMAD R13, R3, 0x200, R28 ;  /* 0x00000200030d7824 */ /* 0x000fca00078e021c */
[C---:B------:R-:W-:Y:S01]  /*0520*/  IADD3 R4, R13.reuse, 0x100, RZ ;  /* 0x000001000d047810 */ /* 0x040fe20007ffe0ff */
[----:B------:R0:W-:Y:S01]  /*0530*/  STL [R1+0x4bc], R13 ;  /* 0x0004bc0d01007387 */ /* 0x0001e20000100800 */
[C---:B------:R-:W-:Y:S02]  /*0540*/  IADD3 R3, R13.reuse, 0x80, RZ ;  /* 0x000000800d037810 */ /* 0x040fe40007ffe0ff */
[----:B------:R-:W-:Y:S01]  /*0550*/  IADD3 R2, R13, 0x180, RZ ;  /* 0x000001800d027810 */ /* 0x000fe20007ffe0ff */
[----:B------:R0:W-:Y:S04]  /*0560*/  STL [R1+0x4c0], R29 ;  /* 0x0004c01d01007387 */ /* 0x0001e80000100800 */
[----:B------:R0:W-:Y:S04]  /*0570*/  STL [R1+0x4d0], R4 ;  /* 0x0004d00401007387 */ /* 0x0001e80000100800 */
[----:B------:R0:W-:Y:S04]  /*0580*/  STL [R1+0x4c8], R3 ;  /* 0x0004c80301007387 */ /* 0x0001e80000100800 */
[----:B------:R0:W-:Y:S01]  /*0590*/  STL [R1+0x4cc], R2 ;  /* 0x0004cc0201007387 */ /* 0x0001e20000100800 */
[----:B------:R-:W-:Y:S05]  /*05a0*/  @P0 BRA `(.L_x_0) ;  /* 0x0000038000000947 */ /* 0x000fea0003800000 */
[----:B------:R1:W-:Y:S01]  /*05b0*/  STL [R1], RZ ;  /* 0x000000ff01007387 */ /* 0x0003e20000100800 */
[----:B------:R-:W-:Y:S01]  /*05c0*/  IMAD.SHL.U32 R0, R12, 0x20, RZ ;  /* 0x000000200c007824 */ /* 0x000fe200078e00ff */
[----:B------:R-:W-:Y:S01]  /*05d0*/  CS2R R20, SRZ ;  /* 0x0000000000147805 */ /* 0x000fe2000001ff00 */
[----:B------:R-:W-:Y:S01]  /*05e0*/  CS2R R22, SRZ ;  /* 0x0000000000167805 */ /* 0x000fe2000001ff00 */
[----:B------:R1:W-:Y:S01]  /*05f0*/  STL [R1+0x4], RZ ;  /* 0x000004ff01007387 */ /* 0x0003e20000100800 */
[----:B------:R-:W-:Y:S01]  /*0600*/  CS2R R16, SRZ ;  /* 0x0000000000107805 */ /* 0x000fe2000001ff00 */
[----:B------:R-:W-:Y:S01]  /*0610*/  LOP3.LUT R0, R0, 0x60, RZ, 0xc0, !PT ;  /* 0x0000006000007812 */ /* 0x000fe200078ec0ff */
[----:B------:R-:W-:Y:S01]  /*0620*/  CS2R R18, SRZ ;  /* 0x0000000000127805 */ /* 0x000fe2000001ff00 */
[----:B------:R1:W-:Y:S01]  /*0630*/  STL [R1+0x8], RZ ;  /* 0x000008ff01007387 */ /* 0x0003e20000100800 */
[----:B0-----:R-:W-:Y:S01]  /*0640*/  CS2R R12, SRZ ;  /* 0x00000000000c7805 */ /* 0x001fe2000001ff00 */
[----:B------:R-:W-:Y:S01]  /*0650*/  CS2R R14, SRZ ;  /* 0x00000000000e7805 */ /* 0x000fe2000001ff00 */
[----:B------:R-:W-:Y:S01]  /*0660*/  CS2R R8, SRZ ;  /* 0x0000000000087805 */ /* 0x000fe2000001ff00 */
[----:B------:R1:W-:Y:S01]  /*0670*/  STL [R1+0xc], RZ ;  /* 0x00000cff01007387 */ /* 0x0003e20000100800 */
[----:B------:R-:W-:Y:S01]  /*0680*/  CS2R R10, SRZ ;  /* 0x00000000000a7805 */ /* 0x000fe2000001ff00 */
[----:B------:R-:W-:Y:S01]  /*0690*/  CS2R R4, SRZ ;  /* 0x0000000000047805 */ /* 0x000fe2000001ff00 */
[----:B------:R-:W-:Y:S01]  /*06a0*/  CS2R R6, SRZ ;  /* 0x0000000000067805 */ /* 0x000fe2000001ff00 */
[----:B------:R1:W-:Y:S01]  /*06b0*/  STL [R1+0x10], RZ ;  /* 0x000010ff01007387 */ /* 0x0003e20000100800 */
[----:B------:R-:W-:Y:S01]  /*06c0*/  CS2R R24, SRZ ;  /* 0x0000000000187805 */ /* 0x000fe2000001ff00 */
[----:B------:R-:W-:-:S02]  /*06d0*/  CS2R R26, SRZ ;  /* 0x00000000001a7805 */ /* 0x000fc4000001ff00 */
[----:B------:R1:W-:Y:S04]  /*06e0*/  STL [R1+0x14], RZ ;  /* 0x000014ff01007387 */ /* 0x0003e80000100800 */
        /* <DEDUP_REMOVED lines=34> */
[----:B------:R1:W-:Y:S01]  /*0910*/  STL [R1+0x500], R0 ;  /* 0x0005000001007387 */ /* 0x0003e20000100800 */
[----:B------:R-:W-:Y:S05]  /*0920*/  BRA `(.L_x_1) ;  /* 0x0000769000007947 */ /* 0x000fea0003800000 */
.L_x_0:
[----:B------:R-:W2:Y:S04]  /*0930*/  LDL R23, [R1+0x4cc] ;  /* 0x0004cc0001177983 */ /* 0x000ea80000100800 */
[----:B------:R-:W3:Y:S04]  /*0940*/  LDL R24, [R1+0x4d0] ;  /* 0x0004d00001187983 */ /* 0x000ee80000100800 */
[----:B------:R-:W4:Y:S01]  /*0950*/  LDL R26, [R1+0x4bc] ;  /* 0x0004bc00011a7983 */ /* 0x000f220000100800 */
[----:B------:R-:W-:Y:S01]  /*0960*/  IABS R8, c[0x0][0x178] ;  /* 0x00005e0000087a13 */ /* 0x000fe20000000000 */
[----:B------:R-:W-:Y:S01]  /*0970*/  IMAD.MOV.U32 R25, RZ, RZ, R3 ;  /* 0x000000ffff197224 */ /* 0x000fe200078e0003 */
[----:B------:R-:W-:Y:S01]  /*0980*/  IABS R5, c[0x0][0x17c] ;  /* 0x00005f0000057a13 */ /* 0x000fe20000000000 */
[----:B------:R-:W1:Y:S01]  /*0990*/  S2R R27, SR_TID.X ;  /* 0x00000000001b7919 */ /* 0x000e620000002100 */
[----:B0-----:R-:W0:Y:S01]  /*09a0*/  I2F.RP R4, R8 ;  /* 0x0000000800047306 */ /* 0x001e220000209400 */
[----:B------:R-:W-:Y:S01]  /*09b0*/  IMAD.MOV.U32 R2, RZ, RZ, RZ ;  /* 0x000000ffff027224 */ /* 0x000fe200078e00ff */
[----:B------:R-:W-:Y:S01]  /*09c0*/  ULDC.64 UR6, c[0x0][0x188] ;  /* 0x0000620000067ab9 */ /* 0x000fe20000000a00 */
[----:B------:R-:W-:Y:S01]  /*09d0*/  IMAD.MOV.U32 R19, RZ, RZ, R29 ;  /* 0x000000ffff137224 */ /* 0x000fe200078e001d */
[----:B------:R-:W-:Y:S01]  /*09e0*/  UIMAD UR24, UR6, 0xf, URZ ;  /* 0x0000000f061878a4 */ /* 0x000fe2000f8e023f */
[----:B------:R-:W-:Y:S01]  /*09f0*/  IMAD.SHL.U32 R28, R28, 0x2, RZ ;  /* 0x000000021c1c7824 */ /* 0x000fe200078e00ff */
[----:B------:R-:W-:-:S02]  /*0a00*/  UIMAD UR9, UR6, 0xe, URZ ;  /* 0x0000000e060978a4 */ /* 0x000fc4000f8e023f */
[----:B------:R-:W1:Y:S01]  /*0a10*/  I2F.RP R6, R5 ;  /* 0x0000000500067306 */ /* 0x000e620000209400 */
[----:B------:R-:W-:Y:S02]  /*0a20*/  UIMAD UR10, UR6, 0xd, URZ ;  /* 0x0000000d060a78a4 */ /* 0x000fe4000f8e023f */
[----:B------:R-:W-:Y:S02]  /*0a30*/  UIMAD UR11, UR6, 0xc, URZ ;  /* 0x0000000c060b78a4 */ /* 0x000fe4000f8e023f */
[----:B------:R-:W-:Y:S02]  /*0a40*/  UIMAD UR12, UR6, 0xb, URZ ;  /* 0x0000000b060c78a4 */ /* 0x000fe4000f8e023f */
[----:B------:R-:W-:Y:S01]  /*0a50*/  UIMAD UR13, UR6, 0xa, URZ ;  /* 0x0000000a060d78a4 */ /* 0x000fe2000f8e023f */
[----:B0-----:R-:W0:Y:S01]  /*0a60*/  MUFU.RCP R4, R4 ;  /* 0x0000000400047308 */ /* 0x001e220000001000 */
[----:B------:R-:W-:Y:S02]  /*0a70*/  UIMAD UR14, UR6, 0x9, URZ ;  /* 0x00000009060e78a4 */ /* 0x000fe4000f8e023f */
[----:B------:R-:W-:-:S02]  /*0a80*/  USHF.L.U32 UR15, UR6, 0x3, URZ ;  /* 0x00000003060f7899 */ /* 0x000fc4000800063f */
[----:B------:R-:W-:Y:S01]  /*0a90*/  UIMAD UR16, UR6, 0x7, URZ ;  /* 0x00000007061078a4 */ /* 0x000fe2000f8e023f */
[----:B-1----:R-:W-:Y:S02]  /*0aa0*/  IMAD.SHL.U32 R10, R27, 0x20, RZ ;  /* 0x000000201b0a7824 */ /* 0x002fe400078e00ff */
[----:B------:R-:W-:Y:S01]  /*0ab0*/  MUFU.RCP R6, R6 ;  /* 0x0000000600067308 */ /* 0x000fe20000001000 */
[--C-:B------:R-:W-:Y:S01]  /*0ac0*/  SHF.R.S32.HI R12, RZ, 0x6, R27.reuse ;  /* 0x00000006ff0c7819 */ /* 0x100fe2000001141b */
[----:B------:R-:W-:Y:S01]  /*0ad0*/  UIMAD UR17, UR6, 0x6, URZ ;  /* 0x00000006061178a4 */ /* 0x000fe2000f8e023f */
[--C-:B------:R-:W-:Y:S01]  /*0ae0*/  SHF.R.S32.HI R14, RZ, 0x2, R27.reuse ;  /* 0x00000002ff0e7819 */ /* 0x100fe2000001141b */
[----:B------:R-:W-:Y:S01]  /*0af0*/  UIMAD UR18, UR6, 0x5, URZ ;  /* 0x00000005061278a4 */ /* 0x000fe2000f8e023f */
[----:B------:R-:W-:Y:S01]  /*0b00*/  LOP3.LUT R15, R10, 0x60, RZ, 0xc0, !PT ;  /* 0x000000600a0f7812 */ /* 0x000fe200078ec0ff */
[----:B------:R-:W-:Y:S01]  /*0b10*/  USHF.L.U32 UR19, UR6, 0x2, URZ ;  /* 0x0000000206137899 */ /* 0x000fe2000800063f */
[----:B------:R-:W-:Y:S01]  /*0b20*/  SGXT R12, R12, 0x1 ;  /* 0x000000010c0c781a */ /* 0x000fe20000000200 */
[----:B------:R-:W-:Y:S01]  /*0b30*/  UIMAD UR20, UR6, 0x3, URZ ;  /* 0x00000003061478a4 */ /* 0x000fe2000f8e023f */
[----:B0-----:R-:W-:Y:S01]  /*0b40*/  IADD3 R3, R4, 0xffffffe, RZ ;  /* 0x0ffffffe04037810 */ /* 0x001fe20007ffe0ff */
[----:B------:R0:W-:Y:S01]  /*0b50*/  STL [R1+0x500], R15 ;  /* 0x0005000f01007387 */ /* 0x0001e20000100800 */
[----:B------:R-:W-:Y:S01]  /*0b60*/  SGXT R14, R14, 0x1 ;  /* 0x000000010e0e781a */ /* 0x000fe20000000200 */
[----:B------:R-:W-:Y:S01]  /*0b70*/  USHF.L.U32 UR8, UR7, 0x4, URZ ;  /* 0x0000000407087899 */ /* 0x000fe2000800063f */
[----:B------:R-:W-:Y:S01]  /*0b80*/  SHF.R.U32.HI R4, RZ, 0x4, R27 ;  /* 0x00000004ff047819 */ /* 0x000fe2000001161b */
[----:B------:R-:W-:Y:S01]  /*0b90*/  USHF.L.U32 UR7, UR6, 0x1, URZ ;  /* 0x0000000106077899 */ /* 0x000fe2000800063f */
[----:B------:R-:W1:Y:S01]  /*0ba0*/  F2I.FTZ.U32.TRUNC.NTZ R3, R3 ;  /* 0x0000000300037305 */ /* 0x000e62000021f000 */
[----:B------:R-:W-:Y:S01]  /*0bb0*/  USHF.R.S32.HI UR5, URZ, 0x1f, UR4 ;  /* 0x0000001f3f057899 */ /* 0x000fe20008011404 */
[----:B------:R-:W-:Y:S01]  /*0bc0*/  SGXT.U32 R4, R4, 0x3 ;  /* 0x000000030404781a */ /* 0x000fe20000000000 */
[----:B------:R-:W-:Y:S01]  /*0bd0*/  USHF.L.U32 UR21, UR6, 0x4, URZ ;  /* 0x0000000406157899 */ /* 0x000fe2000800063f */
[----:B0-----:R-:W-:Y:S01]  /*0be0*/  LOP3.LUT R15, R15, 0x90, R14, 0xf8, !PT ;  /* 0x000000900f0f7812 */ /* 0x001fe200078ef80e */
[----:B------:R-:W-:Y:S01]  /*0bf0*/  ULEA.HI UR5, UR5, UR4, URZ, 0x4 ;  /* 0x0000000405057291 */ /* 0x000fe2000f8f203f */
[----:B------:R-:W-:-:S03]  /*0c00*/  LOP3.LUT R4, R19, R4, RZ, 0xfc, !PT ;  /* 0x0000000413047212 */ /* 0x000fc600078efcff */
[----:B------:R-:W-:Y:S01]  /*0c10*/  USHF.R.S32.HI UR6, URZ, 0x4, UR5 ;  /* 0x000000043f067899 */ /* 0x000fe20008011405 */
[----:B------:R-:W-:Y:S02]  /*0c20*/  LOP3.LUT R14, R4, 0x18, RZ, 0xfc, !PT ;  /* 0x00000018040e7812 */ /* 0x000fe400078efcff */
[----:B------:R-:W-:Y:S02]  /*0c30*/  IABS R19, R4 ;  /* 0x0000000400137213 */ /* 0x000fe40000000000 */
[----:B------:R-:W-:Y:S01]  /*0c40*/  ISETP.GE.AND P0, PT, R14, RZ, PT ;  /* 0x000000ff0e00720c */ /* 0x000fe20003f06270 */
[----:B-1----:R-:W-:-:S04]  /*0c50*/  IMAD.MOV R7, RZ, RZ, -R3 ;  /* 0x000000ffff077224 */ /* 0x002fc800078e0a03 */
[----:B------:R-:W-:-:S04]  /*0c60*/  IMAD R7, R7, R8, RZ ;  /* 0x0000000807077224 */ /* 0x000fc800078e02ff */
[----:B------:R-:W-:Y:S01]  /*0c70*/  IMAD.HI.U32 R2, R3, R7, R2 ;  /* 0x0000000703027227 */ /* 0x000fe200078e0002 */
[----:B------:R-:W-:Y:S02]  /*0c80*/  IADD3 R3, R6, 0xffffffe, RZ ;  /* 0x0ffffffe06037810 */ /* 0x000fe40007ffe0ff */
[C---:B------:R-:W-:Y:S01]  /*0c90*/  LOP3.LUT R7, R27.reuse, 0x7, RZ, 0xc0, !PT ;  /* 0x000000071b077812 */ /* 0x040fe200078ec0ff */
[----:B------:R-:W-:-:S03]  /*0ca0*/  IMAD.SHL.U32 R6, R27, 0x2, RZ ;  /* 0x000000021b067824 */ /* 0x000fc600078e00ff */
[----:B------:R-:W0:Y:S01]  /*0cb0*/  F2I.FTZ.U32.TRUNC.NTZ R3, R3 ;  /* 0x0000000300037305 */ /* 0x000e22000021f000 */
[----:B------:R-:W-:-:S05]  /*0cc0*/  IMAD.SHL.U32 R13, R7, 0x10, RZ ;  /* 0x00000010070d7824 */ /* 0x000fca00078e00ff */
[----:B------:R-:W-:Y:S02]  /*0cd0*/  LOP3.LUT R29, R13, 0x60, R27, 0x78, !PT ;  /* 0x000000600d1d7812 */ /* 0x000fe400078e781b */
[----:B------:R-:W-:Y:S02]  /*0ce0*/  LOP3.LUT R13, R12, 0x90, RZ, 0xc0, !PT ;  /* 0x000000900c0d7812 */ /* 0x000fe400078ec0ff */
[--C-:B------:R-:W-:Y:S02]  /*0cf0*/  LOP3.LUT R29, R29, 0x10, R6.reuse, 0x78, !PT ;  /* 0x000000101d1d7812 */ /* 0x100fe400078e7806 */
[--C-:B------:R-:W-:Y:S02]  /*0d00*/  LOP3.LUT R12, R13, 0x7e, R6.reuse, 0x78, !PT ;  /* 0x0000007e0d0c7812 */ /* 0x100fe400078e7806 */
[----:B------:R-:W-:Y:S02]  /*0d10*/  LOP3.LUT R6, R15, 0x10, R6, 0x78, !PT ;  /* 0x000000100f067812 */ /* 0x000fe400078e7806 */
[----:B------:R-:W-:Y:S01]  /*0d20*/  IABS R15, R25 ;  /* 0x00000019000f7213 */ /* 0x000fe20000000000 */
[----:B0-----:R-:W-:-:S04]  /*0d30*/  IMAD.MOV R16, RZ, RZ, -R3 ;  /* 0x000000ffff107224 */ /* 0x001fc800078e0a03 */
[----:B------:R-:W-:Y:S01]  /*0d40*/  IMAD R17, R16, R5, RZ ;  /* 0x0000000510117224 */ /* 0x000fe200078e02ff */
[----:B--2---:R-:W-:Y:S02]  /*0d50*/  IABS R9, R23 ;  /* 0x0000001700097213 */ /* 0x004fe40000000000 */
[----:B---3--:R-:W-:-:S03]  /*0d60*/  IABS R11, R24 ;  /* 0x00000018000b7213 */ /* 0x008fc60000000000 */
[----:B------:R-:W-:Y:S01]  /*0d70*/  IMAD.HI.U32 R10, R2, R9, RZ ;  /* 0x00000009020a7227 */ /* 0x000fe200078e00ff */
[----:B----4-:R-:W-:-:S03]  /*0d80*/  IABS R13, R26 ;  /* 0x0000001a000d7213 */ /* 0x010fc60000000000 */
[----:B------:R-:W-:-:S04]  /*0d90*/  IMAD.MOV R10, RZ, RZ, -R10 ;  /* 0x000000ffff0a7224 */ /* 0x000fc800078e0a0a */
[----:B------:R-:W-:Y:S02]  /*0da0*/  IMAD R9, R8, R10, R9 ;  /* 0x0000000a08097224 */ /* 0x000fe400078e0209 */
[----:B------:R-:W-:-:S03]  /*0db0*/  IMAD.HI.U32 R10, R2, R11, RZ ;  /* 0x0000000b020a7227 */ /* 0x000fc600078e00ff */
[----:B------:R-:W-:Y:S01]  /*0dc0*/  ISETP.GT.U32.AND P3, PT, R8, R9, PT ;  /* 0x000000090800720c */ /* 0x000fe20003f64070 */
[----:B------:R-:W-:Y:S02]  /*0dd0*/  IMAD.MOV R12, RZ, RZ, -R10 ;  /* 0x000000ffff0c7224 */ /* 0x000fe400078e0a0a */
[----:B------:R-:W-:-:S04]  /*0de0*/  IMAD.HI.U32 R10, R2, R15, RZ ;  /* 0x0000000f020a7227 */ /* 0x000fc800078e00ff */
[----:B------:R-:W-:-:S04]  /*0df0*/  IMAD.HI.U32 R16, R2, R13, RZ ;  /* 0x0000000d02107227 */ /* 0x000fc800078e00ff */
[----:B------:R-:W-:Y:S02]  /*0e00*/  IMAD.MOV R18, RZ, RZ, -R10 ;  /* 0x000000ffff127224 */ /* 0x000fe400078e0a0a */
[----:B------:R-:W-:Y:S02]  /*0e10*/  IMAD.MOV R16, RZ, RZ, -R16 ;  /* 0x000000ffff107224 */ /* 0x000fe400078e0a10 */
[C---:B------:R-:W-:Y:S01]  /*0e20*/  IMAD R11, R8.reuse, R12, R11 ;  /* 0x0000000c080b7224 */ /* 0x040fe200078e020b */
[----:B------:R-:W-:Y:S01]  /*0e30*/  IABS R12, R14 ;  /* 0x0000000e000c7213 */ /* 0x000fe20000000000 */
[----:B------:R-:W-:Y:S01]  /*0e40*/  IMAD R15, R8, R18, R15 ;  /* 0x00000012080f7224 */ /* 0x000fe200078e020f */
[----:B------:R-:W-:Y:S01]  /*0e50*/  LOP3.LUT R14, R4, 0x10, RZ, 0xfc, !PT ;  /* 0x00000010040e7812 */ /* 0x000fe200078efcff */
[C---:B------:R-:W-:Y:S01]  /*0e60*/  IMAD R13, R8.reuse, R16, R13 ;  /* 0x00000010080d7224 */ /* 0x040fe200078e020d */
[C---:B------:R-:W-:Y:S01]  /*0e70*/  ISETP.GT.U32.AND P4, PT, R8.reuse, R11, PT ;  /* 0x0000000b0800720c */ /* 0x040fe20003f84070 */
[----:B------:R-:W-:Y:S01]  /*0e80*/  IMAD.MOV.U32 R2, RZ, RZ, RZ ;  /* 0x000000ffff027224 */ /* 0x000fe200078e00ff */
[C---:B------:R-:W-:Y:S01]  /*0e90*/  ISETP.GT.U32.AND P1, PT, R8.reuse, R15, PT ;  /* 0x0000000f0800720c */ /* 0x040fe20003f24070 */
[----:B------:R-:W-:Y:S01]  /*0ea0*/  @!P3 IMAD.IADD R9, R9, 0x1, -R8 ;  /* 0x000000010909b824 */ /* 0x000fe200078e0a08 */
[----:B------:R-:W-:Y:S01]  /*0eb0*/  ISETP.GT.U32.AND P2, PT, R8, R13, PT ;  /* 0x0000000d0800720c */ /* 0x000fe20003f44070 */
[----:B------:R-:W-:Y:S01]  /*0ec0*/  IMAD.HI.U32 R10, R3, R17, R2 ;  /* 0x00000011030a7227 */ /* 0x000fe200078e0002 */
[----:B------:R-:W-:-:S02]  /*0ed0*/  ISETP.GE.AND P3, PT, R14, RZ, PT ;  /* 0x000000ff0e00720c */ /* 0x000fc40003f66270 */
[----:B------:R-:W-:Y:S01]  /*0ee0*/  IABS R14, R14 ;  /* 0x0000000e000e7213 */ /* 0x000fe20000000000 */
[----:B------:R-:W-:Y:S01]  /*0ef0*/  IMAD.MOV.U32 R2, RZ, RZ, R12 ;  /* 0x000000ffff027224 */ /* 0x000fe200078e000c */
[----:B------:R-:W-:Y:S02]  /*0f00*/  LOP3.LUT R12, R4, 0x8, RZ, 0xfc, !PT ;  /* 0x00000008040c7812 */ /* 0x000fe400078efcff */
[----:B------:R-:W-:Y:S01]  /*0f10*/  ISETP.GT.U32.AND P5, PT, R8, R9, PT ;  /* 0x000000090800720c */ /* 0x000fe20003fa4070 */
[----:B------:R-:W-:-:S04]  /*0f20*/  IMAD.HI.U32 R3, R10, R2, RZ ;  /* 0x000000020a037227 */ /* 0x000fc800078e00ff */
[----:B------:R-:W-:-:S04]  /*0f30*/  IMAD.HI.U32 R16, R10, R14, RZ ;  /* 0x0000000e0a107227 */ /* 0x000fc800078e00ff */
[----:B------:R-:W-:Y:S02]  /*0f40*/  IMAD.MOV R3, RZ, RZ, -R3 ;  /* 0x000000ffff037224 */ /* 0x000fe400078e0a03 */
[--C-:B------:R-:W-:Y:S02]  /*0f50*/  @!P4 IMAD.IADD R11, R11, 0x1, -R8.reuse ;  /* 0x000000010b0bc824 */ /* 0x100fe400078e0a08 */
[--C-:B------:R-:W-:Y:S01]  /*0f60*/  @!P1 IMAD.IADD R15, R15, 0x1, -R8.reuse ;  /* 0x000000010f0f9824 */ /* 0x100fe200078e0a08 */
[----:B------:R-:W-:Y:S01]  /*0f70*/  ISETP.GE.AND P1, PT, R4, RZ, PT ;  /* 0x000000ff0400720c */ /* 0x000fe20003f26270 */
[----:B------:R-:W-:Y:S01]  /*0f80*/  @!P2 IMAD.IADD R13, R13, 0x1, -R8 ;  /* 0x000000010d0da824 */ /* 0x000fe200078e0a08 */
[C---:B------:R-:W-:Y:S01]  /*0f90*/  ISETP.GT.U32.AND P4, PT, R8.reuse, R11, PT ;  /* 0x0000000b0800720c */ /* 0x040fe20003f84070 */
[----:B------:R-:W-:Y:S01]  /*0fa0*/  IMAD.MOV R16, RZ, RZ, -R16 ;  /* 0x000000ffff107224 */ /* 0x000fe200078e0a10 */
[C---:B------:R-:W-:Y:S01]  /*0fb0*/  ISETP.GT.U32.AND P6, PT, R8.reuse, R15, PT ;  /* 0x0000000f0800720c */ /* 0x040fe20003fc4070 */
[C---:B------:R-:W-:Y:S01]  /*0fc0*/  IMAD R2, R5.reuse, R3, R2 ;  /* 0x0000000305027224 */ /* 0x040fe200078e0202 */
[----:B------:R-:W-:Y:S01]  /*0fd0*/  IABS R3, R12 ;  /* 0x0000000c00037213 */ /* 0x000fe20000000000 */
[----:B------:R-:W-:Y:S01]  /*0fe0*/  IMAD R4, R5, R16, R14 ;  /* 0x0000001005047224 */ /* 0x000fe200078e020e */
[----:B------:R-:W-:Y:S01]  /*0ff0*/  ISETP.GT.U32.AND P2, PT, R8, R13, PT ;  /* 0x0000000d0800720c */ /* 0x000fe20003f44070 */
[----:B------:R-:W-:-:S02]  /*1000*/  IMAD.MOV.U32 R14, RZ, RZ, R19 ;  /* 0x000000ffff0e7224 */ /* 0x000fc400078e0013 */
[----:B------:R-:W-:-:S04]  /*1010*/  IMAD.HI.U32 R17, R10, R3, RZ ;  /* 0x000000030a117227 */ /* 0x000fc800078e00ff */
[----:B------:R-:W-:-:S04]  /*1020*/  IMAD.HI.U32 R10, R10, R14, RZ ;  /* 0x0000000e0a0a7227 */ /* 0x000fc800078e00ff */
[----:B------:R-:W-:Y:S02]  /*1030*/  IMAD.MOV R10, RZ, RZ, -R10 ;  /* 0x000000ffff0a7224 */ /* 0x000fe400078e0a0a */
[--C-:B------:R-:W-:Y:S01]  /*1040*/  @!P5 IMAD.IADD R9, R9, 0x1, -R8.reuse ;  /* 0x000000010909d824 */ /* 0x100fe200078e0a08 */
[----:B------:R-:W-:Y:S01]  /*1050*/  ISETP.GT.U32.AND P5, PT, R5, R2, PT ;  /* 0x000000020500720c */ /* 0x000fe20003fa4070 */
[--C-:B------:R-:W-:Y:S01]  /*1060*/  @!P4 IMAD.IADD R11, R11, 0x1, -R8.reuse ;  /* 0x000000010b0bc824 */ /* 0x100fe200078e0a08 */
[----:B------:R-:W-:Y:S01]  /*1070*/  ISETP.GE.AND P4, PT, R23, RZ, PT ;  /* 0x000000ff1700720c */ /* 0x000fe20003f86270 */
[--C-:B------:R-:W-:Y:S01]  /*1080*/  @!P6 IMAD.IADD R15, R15, 0x1, -R8.reuse ;  /* 0x000000010f0fe824 */ /* 0x100fe200078e0a08 */
[----:B------:R-:W-:Y:S01]  /*1090*/  ISETP.GE.AND P6, PT, R24, RZ, PT ;  /* 0x000000ff1800720c */ /* 0x000fe20003fc6270 */
[----:B------:R-:W-:Y:S01]  /*10a0*/  @!P2 IMAD.IADD R13, R13, 0x1, -R8 ;  /* 0x000000010d0da824 */ /* 0x000fe200078e0a08 */
[C---:B------:R-:W-:Y:S01]  /*10b0*/  ISETP.GT.U32.AND P2, PT, R5.reuse, R4, PT ;  /* 0x000000040500720c */ /* 0x040fe20003f44070 */
[----:B------:R-:W-:Y:S01]  /*10c0*/  IMAD R8, R5, R10, R14 ;  /* 0x0000000a05087224 */ /* 0x000fe200078e020e */
[----:B------:R-:W-:Y:S01]  /*10d0*/  LOP3.LUT R10, R27, 0x10, RZ, 0xc0, !PT ;  /* 0x000000101b0a7812 */ /* 0x000fe200078ec0ff */
[----:B------:R-:W-:-:S02]  /*10e0*/  IMAD.MOV R18, RZ, RZ, -R17 ;  /* 0x000000ffff127224 */ /* 0x000fc400078e0a11 */
[----:B------:R-:W-:Y:S02]  /*10f0*/  IMAD.U32 R14, RZ, RZ, UR18 ;  /* 0x00000012ff0e7e24 */ /* 0x000fe4000f8e00ff */
[----:B------:R-:W-:Y:S02]  /*1100*/  IMAD R6, R10, 0x10, R6 ;  /* 0x000000100a067824 */ /* 0x000fe400078e0206 */
[----:B------:R-:W-:Y:S02]  /*1110*/  @!P5 IMAD.IADD R2, R2, 0x1, -R5 ;  /* 0x000000010202d824 */ /* 0x000fe400078e0a05 */
[C---:B------:R-:W-:Y:S01]  /*1120*/  IMAD R3, R5.reuse, R18, R3 ;  /* 0x0000001205037224 */ /* 0x040fe200078e0203 */
[----:B------:R0:W-:Y:S01]  /*1130*/  STL [R1+0x4c4], R6 ;  /* 0x0004c40601007387 */ /* 0x0001e20000100800 */
[----:B------:R-:W-:Y:S01]  /*1140*/  @!P6 IMAD.MOV R11, RZ, RZ, -R11 ;  /* 0x000000ffff0be224 */ /* 0x000fe200078e0a0b */
[C---:B------:R-:W-:Y:S01]  /*1150*/  ISETP.GT.U32.AND P5, PT, R5.reuse, R2, PT ;  /* 0x000000020500720c */ /* 0x040fe20003fa4070 */
[----:B------:R-:W-:Y:S01]  /*1160*/  @!P2 IMAD.IADD R4, R4, 0x1, -R5 ;  /* 0x000000010404a824 */ /* 0x000fe200078e0a05 */
[----:B------:R-:W-:Y:S01]  /*1170*/  STL [R1+0x230], RZ ;  /* 0x000230ff01007387 */ /* 0x000fe20000100800 */
[----:B------:R-:W-:Y:S01]  /*1180*/  ISETP.GT.U32.AND P6, PT, R5, R3, PT ;  /* 0x000000030500720c */ /* 0x000fe20003fc4070 */
[----:B------:R-:W-:Y:S01]  /*1190*/  @!P4 IMAD.MOV R9, RZ, RZ, -R9 ;  /* 0x000000ffff09c224 */ /* 0x000fe200078e0a09 */
[----:B------:R-:W-:Y:S01]  /*11a0*/  ISETP.GE.AND P4, PT, R25, RZ, PT ;  /* 0x000000ff1900720c */ /* 0x000fe20003f86270 */
[----:B------:R-:W-:Y:S01]  /*11b0*/  STL [R1+0x234], RZ ;  /* 0x000234ff01007387 */ /* 0x000fe20000100800 */
[----:B------:R-:W-:Y:S01]  /*11c0*/  ISETP.GT.U32.AND P2, PT, R5, R4, PT ;  /* 0x000000040500720c */ /* 0x000fe20003f44070 */
[----:B0-----:R-:W-:Y:S01]  /*11d0*/  IMAD.U32 R6, RZ, RZ, UR12 ;  /* 0x0000000cff067e24 */ /* 0x001fe2000f8e00ff */
[----:B------:R-:W-:Y:S01]  /*11e0*/  LOP3.LUT R25, RZ, c[0x0][0x17c], RZ, 0x33, !PT ;  /* 0x00005f00ff197a12 */ /* 0x000fe200078e33ff */
[----:B------:R-:W-:Y:S01]  /*11f0*/  STL [R1+0x238], RZ ;  /* 0x000238ff01007387 */ /* 0x000fe20000100800 */
[----:B------:R-:W-:Y:S01]  /*1200*/  LOP3.LUT R18, RZ, c[0x0][0x178], RZ, 0x33, !PT ;  /* 0x00005e00ff127a12 */ /* 0x000fe200078e33ff */
[----:B------:R-:W-:-:S02]  /*1210*/  IMAD.U32 R16, RZ, RZ, UR20 ;  /* 0x00000014ff107e24 */ /* 0x000fc4000f8e00ff */
[----:B------:R-:W-:Y:S01]  /*1220*/  STL [R1+0x23c], RZ ;  /* 0x00023cff01007387 */ /* 0x000fe20000100800 */
[--C-:B------:R-:W-:Y:S01]  /*1230*/  @!P5 IMAD.IADD R2, R2, 0x1, -R5.reuse ;  /* 0x000000010202d824 */ /* 0x100fe200078e0a05 */
[----:B------:R-:W-:Y:S01]  /*1240*/  ISETP.GT.U32.AND P5, PT, R5, R8, PT ;  /* 0x000000080500720c */ /* 0x000fe20003fa4070 */
[----:B------:R-:W-:Y:S01]  /*1250*/  @!P6 IMAD.IADD R3, R3, 0x1, -R5 ;  /* 0x000000010303e824 */ /* 0x000fe200078e0a05 */
[----:B------:R-:W-:Y:S01]  /*1260*/  STL [R1+0x220], RZ ;  /* 0x000220ff01007387 */ /* 0x000fe20000100800 */
[----:B------:R-:W-:Y:S01]  /*1270*/  @!P4 IMAD.MOV R15, RZ, RZ, -R15 ;  /* 0x000000ffff0fc224 */ /* 0x000fe200078e0a0f */
[----:B------:R-:W-:Y:S01]  /*1280*/  ISETP.GE.AND P4, PT, R12, RZ, PT ;  /* 0x000000ff0c00720c */ /* 0x000fe20003f86270 */
[----:B------:R-:W-:Y:S01]  /*1290*/  @!P2 IMAD.IADD R4, R4, 0x1, -R5 ;  /* 0x000000010404a824 */ /* 0x000fe200078e0a05 */
[----:B------:R-:W-:Y:S01]  /*12a0*/  STL [R1+0x224], RZ ;  /* 0x000224ff01007387 */ /* 0x000fe20000100800 */
[----:B------:R-:W-:Y:S01]  /*12b0*/  ISETP.GT.U32.AND P6, PT, R5, R3, PT ;  /* 0x000000030500720c */ /* 0x000fe20003fc4070 */
[----:B------:R-:W-:Y:S01]  /*12c0*/  @!P0 IMAD.MOV R2, RZ, RZ, -R2 ;  /* 0x000000ffff028224 */ /* 0x000fe200078e0a02 */
[----:B------:R-:W-:Y:S01]  /*12d0*/  ISETP.GE.AND P2, PT, R26, RZ, PT ;  /* 0x000000ff1a00720c */ /* 0x000fe20003f46270 */
[----:B------:R-:W-:Y:S01]  /*12e0*/  STL [R1+0x228], RZ ;  /* 0x000228ff01007387 */ /* 0x000fe20000100800 */
[----:B------:R-:W-:-:S02]  /*12f0*/  @!P3 IMAD.MOV R4, RZ, RZ, -R4 ;  /* 0x000000ffff04b224 */ /* 0x000fc400078e0a04 */
[--C-:B------:R-:W-:Y:S01]  /*1300*/  @!P5 IMAD.IADD R8, R8, 0x1, -R5.reuse ;  /* 0x000000010808d824 */ /* 0x100fe200078e0a05 */
[----:B------:R-:W-:Y:S01]  /*1310*/  STL [R1+0x22c], RZ ;  /* 0x00022cff01007387 */ /* 0x000fe20000100800 */
[----:B------:R-:W-:Y:S01]  /*1320*/  IMAD R12, R7, 0x2, R10 ;  /* 0x00000002070c7824 */ /* 0x000fe200078e020a */
[----:B------:R-:W-:Y:S01]  /*1330*/  LOP3.LUT R7, R27, 0xf, RZ, 0xc0, !PT ;  /* 0x0000000f1b077812 */ /* 0x000fe200078ec0ff */
[----:B------:R-:W-:Y:S01]  /*1340*/  IMAD.U32 R10, RZ, RZ, UR14 ;  /* 0x0000000eff0a7e24 */ /* 0x000fe2000f8e00ff */
[----:B------:R-:W-:Y:S01]  /*1350*/  STL [R1+0x210], RZ ;  /* 0x000210ff01007387 */ /* 0x000fe20000100800 */
[----:B------:R-:W-:Y:S01]  /*1360*/  ISETP.GT.U32.AND P5, PT, R5, R8, PT ;  /* 0x000000080500720c */ /* 0x000fe20003fa4070 */
[----:B------:R-:W-:Y:S01]  /*1370*/  @!P6 IMAD.IADD R3, R3, 0x1, -R5 ;  /* 0x000000010303e824 */ /* 0x000fe200078e0a05 */
[----:B------:R-:W-:Y:S01]  /*1380*/  ISETP.NE.AND P6, PT, RZ, c[0x0][0x178], PT ;  /* 0x00005e00ff007a0c */ /* 0x000fe20003fc5270 */
[----:B------:R-:W-:Y:S01]  /*1390*/  STL [R1+0x214], RZ ;  /* 0x000214ff01007387 */ /* 0x000fe20000100800 */
[----:B------:R-:W-:Y:S01]  /*13a0*/  @!P2 IMAD.MOV R13, RZ, RZ, -R13 ;  /* 0x000000ffff0da224 */ /* 0x000fe200078e0a0d */
[----:B------:R-:W-:Y:S01]  /*13b0*/  ISETP.NE.AND P2, PT, RZ, c[0x0][0x17c], PT ;  /* 0x00005f00ff007a0c */ /* 0x000fe20003f45270 */
[----:B------:R-:W-:Y:S01]  /*13c0*/  @!P4 IMAD.MOV R3, RZ, RZ, -R3 ;  /* 0x000000ffff03c224 */ /* 0x000fe200078e0a03 */
[----:B------:R-:W-:Y:S01]  /*13d0*/  STL [R1+0x218], RZ ;  /* 0x000218ff01007387 */ /* 0x000fe20000100800 */
[----:B------:R-:W-:Y:S01]  /*13e0*/  SEL R21, R18, R9, !P6 ;  /* 0x0000000912157207 */ /* 0x000fe20007000000 */
[----:B------:R-:W-:Y:S01]  /*13f0*/  IMAD.U32 R29, R12, 0x200, R29 ;  /* 0x000002000c1d7824 */ /* 0x000fe200078e001d */
[C---:B------:R-:W-:Y:S01]  /*1400*/  SEL R22, R25.reuse, R2, !P2 ;  /* 0x0000000219167207 */ /* 0x040fe20005000000 */
[----:B------:R-:W-:Y:S01]  /*1410*/  STL [R1+0x21c], RZ ;  /* 0x00021cff01007387 */ /* 0x000fe20000100800 */
[C---:B------:R-:W-:Y:S01]  /*1420*/  SEL R23, R25.reuse, R4, !P2 ;  /* 0x0000000419177207 */ /* 0x040fe20005000000 */
[----:B------:R-:W-:Y:S01]  /*1430*/  @!P5 IMAD.IADD R8, R8, 0x1, -R5 ;  /* 0x000000010808d824 */ /* 0x000fe200078e0a05 */
[C---:B------:R-:W-:Y:S01]  /*1440*/  SEL R24, R25.reuse, R3, !P2 ;  /* 0x0000000319187207 */ /* 0x040fe20005000000 */
[----:B------:R-:W-:Y:S01]  /*1450*/  STL [R1+0x200], RZ ;  /* 0x000200ff01007387 */ /* 0x000fe20000100800 */
[C---:B------:R-:W-:Y:S01]  /*1460*/  SEL R20, R18.reuse, R11, !P6 ;  /* 0x0000000b12147207 */ /* 0x040fe20007000000 */
[----:B------:R-:W-:Y:S01]  /*1470*/  @!P1 IMAD.MOV R8, RZ, RZ, -R8 ;  /* 0x000000ffff089224 */ /* 0x000fe200078e0a08 */
[C---:B------:R-:W-:Y:S01]  /*1480*/  SEL R19, R18.reuse, R15, !P6 ;  /* 0x0000000f12137207 */ /* 0x040fe20007000000 */
[----:B------:R-:W-:Y:S01]  /*1490*/  STL [R1+0x204], RZ ;  /* 0x000204ff01007387 */ /* 0x000fe20000100800 */
[----:B------:R-:W-:Y:S01]  /*14a0*/  SEL R18, R18, R13, !P6 ;  /* 0x0000000d12127207 */ /* 0x000fe20007000000 */
[----:B------:R-:W-:Y:S01]  /*14b0*/  IMAD R27, R22, c[0x0][0x190], RZ ;  /* 0x00006400161b7a24 */ /* 0x000fe200078e02ff */
[----:B------:R-:W-:Y:S01]  /*14c0*/  SEL R25, R25, R8, !P2 ;  /* 0x0000000819197207 */ /* 0x000fe20005000000 */
[----:B------:R-:W-:Y:S01]  /*14d0*/  STL [R1+0x208], RZ ;  /* 0x000208ff01007387 */ /* 0x000fe20000100800 */
[----:B------:R-:W-:Y:S01]  /*14e0*/  IMAD R8, R7, c[0x0][0x18c], RZ ;  /* 0x0000630007087a24 */ /* 0x000fe200078e02ff */
[----:B------:R-:W-:Y:S01]  /*14f0*/  LOP3.LUT R2, R28, 0x10, RZ, 0x3c, !PT ;  /* 0x000000101c027812 */ /* 0x000fe200078e3cff */
[----:B------:R-:W-:Y:S01]  /*1500*/  IMAD R22, R23, c[0x0][0x190], RZ ;  /* 0x0000640017167a24 */ /* 0x000fe200078e02ff */
[----:B------:R-:W-:Y:S01]  /*1510*/  STL [R1+0x20c], RZ ;  /* 0x00020cff01007387 */ /* 0x000fe20000100800 */
[----:B------:R-:W-:Y:S01]  /*1520*/  IMAD R21, R21, c[0x0][0x184], RZ ;  /* 0x0000610015157a24 */ /* 0x000fe200078e02ff */
[----:B------:R-:W-:Y:S01]  /*1530*/  LEA R9, P0, R8, c[0x0][0x168], 0x1 ;  /* 0x00005a0008097a11 */ /* 0x000fe200078008ff */
[----:B------:R-:W-:Y:S01]  /*1540*/  IMAD R20, R20, c[0x0][0x184], RZ ;  /* 0x0000610014147a24 */ /* 0x000fe200078e02ff */
[----:B------:R-:W-:Y:S01]  /*1550*/  STL [R1+0x1f0], RZ ;  /* 0x0001f0ff01007387 */ /* 0x000fe20000100800 */
[----:B------:R-:W-:Y:S01]  /*1560*/  IMAD R18, R18, c[0x0][0x184], RZ ;  /* 0x0000610012127a24 */ /* 0x000fe200078e02ff */
[----:B------:R-:W-:Y:S01]  /*1570*/  LEA.HI.X.SX32 R8, R8, c[0x0][0x16c], 0x1, P0 ;  /* 0x00005b0008087a11 */ /* 0x000fe200000f0eff */
[----:B------:R-:W-:Y:S01]  /*1580*/  IMAD R19, R19, c[0x0][0x184], RZ ;  /* 0x0000610013137a24 */ /* 0x000fe200078e02ff */
[----:B------:R-:W-:Y:S01]  /*1590*/  STL [R1+0x1f4], RZ ;  /* 0x0001f4ff01007387 */ /* 0x000fe20000100800 */
[C---:B------:R-:W-:Y:S01]  /*15a0*/  LOP3.LUT R4, R28.reuse, 0x20, RZ, 0x3c, !PT ;  /* 0x000000201c047812 */ /* 0x040fe200078e3cff */
[----:B------:R-:W-:Y:S01]  /*15b0*/  IMAD.U32 R5, RZ, RZ, UR11 ;  /* 0x0000000bff057e24 */ /* 0x000fe2000f8e00ff */
[C---:B------:R-:W-:Y:S01]  /*15c0*/  LOP3.LUT R3, R28.reuse, 0x30, RZ, 0x3c, !PT ;  /* 0x000000301c037812 */ /* 0x040fe200078e3cff */
[----:B------:R-:W-:Y:S01]  /*15d0*/  STL [R1+0x1f8], RZ ;  /* 0x0001f8ff01007387 */ /* 0x000fe20000100800 */
[C---:B------:R-:W-:Y:S01]  /*15e0*/  LOP3.LUT R2, R28.reuse, 0x40, RZ, 0x3c, !PT ;  /* 0x000000401c027812 */ /* 0x040fe200078e3cff */
[----:B------:R-:W-:Y:S01]  /*15f0*/  IMAD.U32 R7, RZ, RZ, UR13 ;  /* 0x0000000dff077e24 */ /* 0x000fe2000f8e00ff */
[C---:B------:R-:W-:Y:S01]  /*1600*/  LOP3.LUT R4, R28.reuse, 0x50, RZ, 0x3c, !PT ;  /* 0x000000501c047812 */ /* 0x040fe200078e3cff */
[----:B------:R-:W-:Y:S01]  /*1610*/  STL [R1+0x1fc], RZ ;  /* 0x0001fcff01007387 */ /* 0x000fe20000100800 */
[C---:B------:R-:W-:Y:S01]  /*1620*/  LOP3.LUT R3, R28.reuse, 0x60, RZ, 0x3c, !PT ;  /* 0x000000601c037812 */ /* 0x040fe200078e3cff */
[----:B------:R-:W-:Y:S01]  /*1630*/  IMAD.U32 R3, RZ, RZ, UR9 ;  /* 0x00000009ff037e24 */ /* 0x000fe2000f8e00ff */
[----:B------:R-:W-:Y:S01]  /*1640*/  LOP3.LUT R2, R28, 0x70, RZ, 0x3c, !PT ;  /* 0x000000701c027812 */ /* 0x000fe200078e3cff */
[----:B------:R-:W-:Y:S01]  /*1650*/  STL [R1+0x1e0], RZ ;  /* 0x0001e0ff01007387 */ /* 0x000fe20000100800 */
[----:B------:R-:W-:-:S02]  /*1660*/  IMAD.U32 R2, RZ, RZ, UR24 ;  /* 0x00000018ff027e24 */ /* 0x000fc4000f8e00ff */
[----:B------:R-:W-:Y:S01]  /*1670*/  IMAD.U32 R4, RZ, RZ, UR10 ;  /* 0x0000000aff047e24 */ /* 0x000fe2000f8e00ff */
[----:B------:R-:W-:Y:S01]  /*1680*/  STL [R1+0x1e4], RZ ;  /* 0x0001e4ff01007387 */ /* 0x000fe20000100800 */
[----:B------:R-:W-:Y:S02]  /*1690*/  IMAD.U32 R11, RZ, RZ, UR15 ;  /* 0x0000000fff0b7e24 */ /* 0x000fe4000f8e00ff */
[----:B------:R-:W-:Y:S01]  /*16a0*/  IMAD.U32 R12, RZ, RZ, UR16 ;  /* 0x00000010ff0c7e24 */ /* 0x000fe2000f8e00ff */
[----:B------:R-:W-:Y:S01]  /*16b0*/  STL [R1+0x1e8], RZ ;  /* 0x0001e8ff01007387 */ /* 0x000fe20000100800 */
[----:B------:R-:W-:Y:S02]  /*16c0*/  IMAD.U32 R13, RZ, RZ, UR17 ;  /* 0x00000011ff0d7e24 */ /* 0x000fe4000f8e00ff */
[----:B------:R-:W-:Y:S01]  /*16d0*/  IMAD.U32 R15, RZ, RZ, UR19 ;  /* 0x00000013ff0f7e24 */ /* 0x000fe2000f8e00ff */
[----:B------:R-:W-:Y:S01]  /*16e0*/  STL [R1+0x1ec], RZ ;  /* 0x0001ecff01007387 */ /* 0x000fe20000100800 */
[----:B------:R-:W-:-:S02]  /*16f0*/  IMAD.U32 R17, RZ, RZ, UR7 ;  /* 0x00000007ff117e24 */ /* 0x000fc4000f8e00ff */
[----:B------:R-:W-:Y:S01]  /*1700*/  IMAD.MOV.U32 R26, RZ, RZ, c[0x0][0x188] ;  /* 0x00006200ff1a7624 */ /* 0x000fe200078e00ff */
[----:B------:R-:W-:Y:S04]  /*1710*/  STL [R1+0x1d0], RZ ;  /* 0x0001d0ff01007387 */ /* 0x000fe80000100800 */
        /* <DEDUP_REMOVED lines=103> */
[----:B------:R0:W-:Y:S04]  /*1d90*/  STL.64 [R1+0x508], R28 ;  /* 0x0005081c01007387 */ /* 0x0001e80000100a00 */
[----:B------:R1:W-:Y:S04]  /*1da0*/  STL.64 [R1+0x510], R8 ;  /* 0x0005100801007387 */ /* 0x0003e80000100a00 */
[----:B------:R-:W-:Y:S04]  /*1db0*/  STL [R1+0x4e0], R27 ;  /* 0x0004e01b01007387 */ /* 0x000fe80000100800 */
[----:B------:R2:W-:Y:S01]  /*1dc0*/  STL [R1+0x4dc], R22 ;  /* 0x0004dc1601007387 */ /* 0x0005e20000100800 */
[----:B0-----:R-:W-:-:S04]  /*1dd0*/  IMAD.WIDE R28, R20, 0x2, RZ ;  /* 0x00000002141c7825 */ /* 0x001fc800078e02ff */
[----:B-1----:R-:W-:-:S04]  /*1de0*/  IMAD.WIDE R8, R21, 0x2, RZ ;  /* 0x0000000215087825 */ /* 0x002fc800078e02ff */
[----:B------:R-:W-:Y:S01]  /*1df0*/  IMAD.WIDE R20, R19, 0x2, RZ ;  /* 0x0000000213147825 */ /* 0x000fe200078e02ff */
[----:B------:R-:W-:Y:S03]  /*1e00*/  STL.64 [R1+0x258], R8 ;  /* 0x0002580801007387 */ /* 0x000fe60000100a00 */
[----:B--2---:R-:W-:Y:S01]  /*1e10*/  IMAD.WIDE R22, R18, 0x2, RZ ;  /* 0x0000000212167825 */ /* 0x004fe200078e02ff */
[----:B------:R-:W-:Y:S03]  /*1e20*/  STL.64 [R1+0x250], R28 ;  /* 0x0002501c01007387 */ /* 0x000fe60000100a00 */
[----:B------:R-:W-:Y:S02]  /*1e30*/  IMAD R18, R24, c[0x0][0x190], RZ ;  /* 0x0000640018127a24 */ /* 0x000fe400078e02ff */
[----:B------:R-:W-:-:S03]  /*1e40*/  IMAD R24, R25, c[0x0][0x190], RZ ;  /* 0x0000640019187a24 */ /* 0x000fc600078e02ff */
[----:B------:R0:W-:Y:S04]  /*1e50*/  STL [R1+0x4d8], R18 ;  /* 0x0004d81201007387 */ /* 0x0001e80000100800 */
[----:B------:R-:W-:Y:S04]  /*1e60*/  STL.64 [R1+0x248], R20 ;  /* 0x0002481401007387 */ /* 0x000fe80000100a00 */
[----:B------:R1:W-:Y:S01]  /*1e70*/  STL [R1+0x4d4], R24 ;  /* 0x0004d41801007387 */ /* 0x0003e20000100800 */
[----:B0-----:R-:W-:-:S03]  /*1e80*/  IMAD.WIDE R18, R2, 0x2, R8 ;  /* 0x0000000202127825 */ /* 0x001fc600078e0208 */
[----:B------:R-:W-:Y:S04]  /*1e90*/  STL.64 [R1+0x240], R22 ;  /* 0x0002401601007387 */ /* 0x000fe80000100a00 */
[----:B------:R0:W-:Y:S01]  /*1ea0*/  STL.64 [R1+0x440], R18 ;  /* 0x0004401201007387 */ /* 0x0001e20000100a00 */
[----:B-1----:R-:W-:-:S05]  /*1eb0*/  IMAD.WIDE R24, R2, 0x2, R28 ;  /* 0x0000000202187825 */ /* 0x002fca00078e021c */
[----:B------:R1:W-:Y:S01]  /*1ec0*/  STL.64 [R1+0x438], R24 ;  /* 0x0004381801007387 */ /* 0x0003e20000100a00 */
[----:B0-----:R-:W-:-:S05]  /*1ed0*/  IMAD.WIDE R18, R2, 0x2, R20 ;  /* 0x0000000202127825 */ /* 0x001fca00078e0214 */
        /* <DEDUP_REMOVED lines=9> */
[----:B-1----:R-:W-:-:S04]  /*1f70*/  IMAD.WIDE R24, R3, 0x2, R22 ;  /* 0x0000000203187825 */ /* 0x002fc800078e0216 */
[C---:B------:R-:W-:Y:S01]  /*1f80*/  IMAD.WIDE R2, R4.reuse, 0x2, R8 ;  /* 0x0000000204027825 */ /* 0x040fe200078e0208 */
[----:B------:R1:W-:Y:S04]  /*1f90*/  STL.64 [R1+0x408], R24 ;  /* 0x0004081801007387 */ /* 0x0003e80000100a00 */
[----:B------:R2:W-:Y:S01]  /*1fa0*/  STL.64 [R1+0x400], R2 ;  /* 0x0004000201007387 */ /* 0x0005e20000100a00 */
[----:B0-----:R-:W-:-:S05]  /*1fb0*/  IMAD.WIDE R18, R4, 0x2, R28 ;  /* 0x0000000204127825 */ /* 0x001fca00078e021c */
[----:B------:R0:W-:Y:S01]  /*1fc0*/  STL.64 [R1+0x3f8], R18 ;  /* 0x0003f81201007387 */ /* 0x0001e20000100a00 */
[----:B-1----:R-:W-:-:S04]  /*1fd0*/  IMAD.WIDE R24, R4, 0x2, R20 ;  /* 0x0000000204187825 */ /* 0x002fc800078e0214 */
[----:B--2---:R-:W-:Y:S01]  /*1fe0*/  IMAD.WIDE R2, R4, 0x2, R22 ;  /* 0x0000000204027825 */ /* 0x004fe200078e0216 */
[----:B------:R1:W-:Y:S04]  /*1ff0*/  STL.64 [R1+0x3f0], R24 ;  /* 0x0003f01801007387 */ /* 0x0003e80000100a00 */
[----:B------:R2:W-:Y:S01]  /*2000*/  STL.64 [R1+0x3e8], R2 ;  /* 0x0003e80201007387 */ /* 0x0005e20000100a00 */
[----:B0-----:R-:W-:-:S05]  /*2010*/  IMAD.WIDE R18, R5, 0x2, R8 ;  /* 0x0000000205127825 */ /* 0x001fca00078e0208 */
[----:B------:R0:W-:Y:S01]  /*2020*/  STL.64 [R1+0x3e0], R18 ;  /* 0x0003e01201007387 */ /* 0x0001e20000100a00 */
[----:B-1----:R-:W-:-:S04]  /*2030*/  IMAD.WIDE R24, R5, 0x2, R28 ;  /* 0x0000000205187825 */ /* 0x002fc800078e021c */
[C---:B--2---:R-:W-:Y:S01]  /*2040*/  IMAD.WIDE R2, R5.reuse, 0x2, R20 ;  /* 0x0000000205027825 */ /* 0x044fe200078e0214 */
[----:B------:R-:W-:Y:S04]  /*2050*/  STL.64 [R1+0x3d8], R24 ;  /* 0x0003d81801007387 */ /* 0x000fe80000100a00 */
[----:B------:R1:W-:Y:S01]  /*2060*/  STL.64 [R1+0x3d0], R2 ;  /* 0x0003d00201007387 */ /* 0x0003e20000100a00 */
[----:B0-----:R-:W-:-:S04]  /*2070*/  IMAD.WIDE R18, R5, 0x2, R22 ;  /* 0x0000000205127825 */ /* 0x001fc800078e0216 */
[C---:B------:R-:W-:Y:S01]  /*2080*/  IMAD.WIDE R4, R6.reuse, 0x2, R8 ;  /* 0x0000000206047825 */ /* 0x040fe200078e0208 */
[----:B------:R0:W-:Y:S04]  /*2090*/  STL.64 [R1+0x3c8], R18 ;  /* 0x0003c81201007387 */ /* 0x0001e80000100a00 */
[----:B------:R2:W-:Y:S01]  /*20a0*/  STL.64 [R1+0x3c0], R4 ;  /* 0x0003c00401007387 */ /* 0x0005e20000100a00 */
[----:B-1----:R-:W-:-:S05]  /*20b0*/  IMAD.WIDE R2, R6, 0x2, R28 ;  /* 0x0000000206027825 */ /* 0x002fca00078e021c */
[----:B------:R1:W-:Y:S01]  /*20c0*/  STL.64 [R1+0x3b8], R2 ;  /* 0x0003b80201007387 */ /* 0x0003e20000100a00 */
[----:B0-----:R-:W-:-:S04]  /*20d0*/  IMAD.WIDE R18, R6, 0x2, R20 ;  /* 0x0000000206127825 */ /* 0x001fc800078e0214 */
[----:B--2---:R-:W-:Y:S01]  /*20e0*/  IMAD.WIDE R4, R6, 0x2, R22 ;  /* 0x0000000206047825 */ /* 0x004fe200078e0216 */
[----:B------:R0:W-:Y:S04]  /*20f0*/  STL.64 [R1+0x3b0], R18 ;  /* 0x0003b01201007387 */ /* 0x0001e80000100a00 */
[----:B------:R2:W-:Y:S01]  /*2100*/  STL.64 [R1+0x3a8], R4 ;  /* 0x0003a80401007387 */ /* 0x0005e20000100a00 */
[----:B-1----:R-:W-:-:S05]  /*2110*/  IMAD.WIDE R2, R7, 0x2, R8 ;  /* 0x0000000207027825 */ /* 0x002fca00078e0208 */
[----:B------:R1:W-:Y:S01]  /*2120*/  STL.64 [R1+0x3a0], R2 ;  /* 0x0003a00201007387 */ /* 0x0003e20000100a00 */
[----:B0-----:R-:W-:-:S04]  /*2130*/  IMAD.WIDE R18, R7, 0x2, R28 ;  /* 0x0000000207127825 */ /* 0x001fc800078e021c */
[C---:B--2---:R-:W-:Y:S01]  /*2140*/  IMAD.WIDE R4, R7.reuse, 0x2, R20 ;  /* 0x0000000207047825 */ /* 0x044fe200078e0214 */
[----:B------:R-:W-:Y:S04]  /*2150*/  STL.64 [R1+0x398], R18 ;  /* 0x0003981201007387 */ /* 0x000fe80000100a00 */
        /* <DEDUP_REMOVED lines=65> */
[----:B0-----:R-:W-:-:S04]  /*2570*/  IMAD.WIDE R4, R17, 0x2, R22 ;  /* 0x0000000211047825 */ /* 0x001fc800078e0216 */
[C---:B-1----:R-:W-:Y:S02]  /*2580*/  IMAD.WIDE R2, R26.reuse, 0x2, R8 ;  /* 0x000000021a027825 */ /* 0x042fe400078e0208 */
[----:B------:R0:W5:Y:S02]  /*2590*/  LDL.LU.64 R8, [R1+0x510] ;  /* 0x0005100001087983 */ /* 0x0001640000300a00 */
[----:B--2---:R-:W-:Y:S02]  /*25a0*/  IMAD.WIDE R6, R26, 0x2, R28 ;  /* 0x000000021a067825 */ /* 0x004fe400078e021c */
[----:B------:R1:W-:Y:S04]  /*25b0*/  STL.64 [R1+0x288], R4 ;  /* 0x0002880401007387 */ /* 0x0003e80000100a00 */
[----:B------:R0:W5:Y:S01]  /*25c0*/  LDL.LU.64 R28, [R1+0x508] ;  /* 0x00050800011c7983 */ /* 0x0001620000300a00 */
[----:B------:R-:W-:-:S03]  /*25d0*/  ULDC.64 UR4, c[0x0][0x160] ;  /* 0x0000580000047ab9 */ /* 0x000fc60000000a00 */
[----:B------:R2:W-:Y:S01]  /*25e0*/  STL.64 [R1+0x280], R2 ;  /* 0x0002800201007387 */ /* 0x0005e20000100a00 */
[----:B-1----:R-:W-:-:S03]  /*25f0*/  IMAD.WIDE R4, R26, 0x2, R20 ;  /* 0x000000021a047825 */ /* 0x002fc600078e0214 */
[----:B------:R0:W-:Y:S04]  /*2600*/  STL.64 [R1+0x278], R6 ;  /* 0x0002780601007387 */ /* 0x0001e80000100a00 */
[----:B------:R0:W-:Y:S01]  /*2610*/  STL.64 [R1+0x270], R4 ;  /* 0x0002700401007387 */ /* 0x0001e20000100a00 */
[----:B--2---:R-:W-:-:S05]  /*2620*/  IMAD.WIDE R2, R26, 0x2, R22 ;  /* 0x000000021a027825 */ /* 0x004fca00078e0216 */
[----:B------:R0:W-:Y:S02]  /*2630*/  STL.64 [R1+0x268], R2 ;  /* 0x0002680201007387 */ /* 0x0001e40000100a00 */
.L_x_3:
[----:B------:R-:W-:Y:S04]  /*2640*/  STL.64 [R1+0x780], R26 ;  /* 0x0007801a01007387 */ /* 0x000fe80000100a00 */
[----:B-1----:R1:W-:Y:S04]  /*2650*/  STL.64 [R1+0x7b0], R26 ;  /* 0x0007b01a01007387 */ /* 0x0023e80000100a00 */
[----:B-1----:R-:W2:Y:S04]  /*2660*/  LDL.64 R26, [R1+0x250] ;  /* 0x00025000011a7983 */ /* 0x002ea80000100a00 */
[----:B------:R-:W-:Y:S04]  /*2670*/  STL.64 [R1+0x778], R24 ;  /* 0x0007781801007387 */ /* 0x000fe80000100a00 */
[----:B------:R-:W-:Y:S04]  /*2680*/  STL.64 [R1+0x790], R24 ;  /* 0x0007901801007387 */ /* 0x000fe80000100a00 */
[----:B------:R-:W-:Y:S04]  /*2690*/  STL.64 [R1+0x7a8], R24 ;  /* 0x0007a81801007387 */ /* 0x000fe80000100a00 */
[----:B------:R-:W-:Y:S04]  /*26a0*/  STL.64 [R1+0x7c0], R24 ;  /* 0x0007c01801007387 */ /* 0x000fe80000100a00 */
[----:B------:R-:W-:Y:S04]  /*26b0*/  STL.64 [R1+0x770], R22 ;  /* 0x0007701601007387 */ /* 0x000fe80000100a00 */
[----:B------:R-:W-:Y:S04]  /*26c0*/  STL.64 [R1+0x788], R22 ;  /* 0x0007881601007387 */ /* 0x000fe80000100a00 */
[----:B------:R1:W-:Y:S04]  /*26d0*/  STL.64 [R1+0x7b8], R22 ;  /* 0x0007b81601007387 */ /* 0x0003e80000100a00 */
[----:B-1----:R-:W3:Y:S04]  /*26e0*/  LDL.64 R22, [R1+0x258] ;  /* 0x0002580001167983 */ /* 0x002ee80000100a00 */
[----:B------:R-:W-:Y:S04]  /*26f0*/  STL.64 [R1+0x768], R20 ;  /* 0x0007681401007387 */ /* 0x000fe80000100a00 */
[----:B------:R-:W-:Y:S04]  /*2700*/  STL.64 [R1+0x7a0], R20 ;  /* 0x0007a01401007387 */ /* 0x000fe80000100a00 */
[----:B------:R-:W-:Y:S04]  /*2710*/  STL.64 [R1+0x760], R18 ;  /* 0x0007601201007387 */ /* 0x000fe80000100a00 */
[----:B------:R-:W-:Y:S04]  /*2720*/  STL.64 [R1+0x798], R18 ;  /* 0x0007981201007387 */ /* 0x000fe80000100a00 */
[----:B------:R1:W-:Y:S04]  /*2730*/  STL.64 [R1+0x7c8], R18 ;  /* 0x0007c81201007387 */ /* 0x0003e80000100a00 */
[----:B-1----:R-:W4:Y:S04]  /*2740*/  LDL.64 R18, [R1+0x248] ;  /* 0x0002480001127983 */ /* 0x002f280000100a00 */
[----:B------:R-:W-:Y:S04]  /*2750*/  STL.64 [R1+0x758], R16 ;  /* 0x0007581001007387 */ /* 0x000fe80000100a00 */
[----:B------:R1:W-:Y:S04]  /*2760*/  STL.64 [R1+0x750], R14 ;  /* 0x0007500e01007387 */ /* 0x0003e80000100a00 */
[----:B-1----:R-:W3:Y:S01]  /*2770*/  LDL.64 R14, [R1+0x240] ;  /* 0x00024000010e7983 */ /* 0x002ee20000100a00 */
[----:B------:R-:W-:-:S02]  /*2780*/  ISETP.GT.AND P2, PT, R0, RZ, PT ;  /* 0x000000ff0000720c */ /* 0x000fc40003f44270 */
[----:B------:R-:W-:Y:S01]  /*2790*/  PRMT R24, RZ, 0x7610, R24 ;  /* 0x00007610ff187816 */ /* 0x000fe20000000018 */
[----:B------:R-:W-:Y:S01]  /*27a0*/  STL.64 [R1+0x748], R12 ;  /* 0x0007480c01007387 */ /* 0x000fe20000100a00 */
[----:B------:R-:W-:Y:S02]  /*27b0*/  PRMT R25, RZ, 0x7610, R25 ;  /* 0x00007610ff197816 */ /* 0x000fe40000000019 */
[----:B0-----:R-:W-:Y:S01]  /*27c0*/  PRMT R6, RZ, 0x7610, R6 ;  /* 0x00007610ff067816 */ /* 0x001fe20000000006 */
[----:B------:R-:W-:Y:S01]  /*27d0*/  STL.64 [R1+0x740], R10 ;  /* 0x0007400a01007387 */ /* 0x000fe20000100a00 */
[----:B------:R-:W-:-:S03]  /*27e0*/  PRMT R7, RZ, 0x7610, R7 ;  /* 0x00007610ff077816 */ /* 0x000fc60000000007 */
[----:B-----5:R-:W-:Y:S04]  /*27f0*/  STL.64 [R1+0x738], R8 ;  /* 0x0007380801007387 */ /* 0x020fe80000100a00 */
[----:B------:R-:W-:Y:S01]  /*2800*/  STL [R1+0x6f4], R29 ;  /* 0x0006f41d01007387 */ /* 0x000fe20000100800 */
[----:B--2---:R-:W-:-:S04]  /*2810*/  IADD3 R4, P0, R26, UR4, RZ ;  /* 0x000000041a047c10 */ /* 0x004fc8000ff1e0ff */
[----:B------:R-:W-:Y:S02]  /*2820*/  IADD3.X R5, R27, UR5, RZ, P0, !PT ;  /* 0x000000051b057c10 */ /* 0x000fe400087fe4ff */
[----:B------:R-:W2:Y:S04]  /*2830*/  LDL.64 R26, [R1+0x278] ;  /* 0x00027800011a7983 */ /* 0x000ea80000100a00 */
[----:B------:R0:W2:Y:S01]  /*2840*/  @P2 LDG.E.U16 R25, [R4.64] ;  /* 0x0000001604192981 */ /* 0x0000a2000c1e1500 */
[----:B----4-:R-:W-:-:S04]  /*2850*/  IADD3 R2, P1, R18, UR4, RZ ;  /* 0x0000000412027c10 */ /* 0x010fc8000ff3e0ff */
[----:B------:R-:W-:Y:S02]  /*2860*/  IADD3.X R3, R19, UR5, RZ, P1, !PT ;  /* 0x0000000513037c10 */ /* 0x000fe40008ffe4ff */
[----:B------:R-:W4:Y:S04]  /*2870*/  LDL.64 R18, [R1+0x270] ;  /* 0x0002700001127983 */ /* 0x000f280000100a00 */
[----:B------:R3:W4:Y:S02]  /*2880*/  @P2 LDG.E.U16 R24, [R2.64] ;  /* 0x0000001602182981 */ /* 0x000724000c1e1500 */
[----:B---3--:R-:W-:Y:S02]  /*2890*/  IADD3 R2, P1, R22, UR4, RZ ;  /* 0x0000000416027c10 */ /* 0x008fe4000ff3e0ff */
[----:B0-----:R-:W-:-:S02]  /*28a0*/  IADD3 R4, P0, R14, UR4, RZ ;  /* 0x000000040e047c10 */ /* 0x001fc4000ff1e0ff */
[----:B------:R-:W-:Y:S02]  /*28b0*/  IADD3.X R3, R23, UR5, RZ, P1, !PT ;  /* 0x0000000517037c10 */ /* 0x000fe40008ffe4ff */
[----:B------:R-:W-:-:S03]  /*28c0*/  IADD3.X R5, R15, UR5, RZ, P0, !PT ;  /* 0x000000050f057c10 */ /* 0x000fc600087fe4ff */
[----:B------:R-:W3:Y:S04]  /*28d0*/  @P2 LDG.E.U16 R6, [R2.64] ;  /* 0x0000001602062981 */ /* 0x000ee8000c1e1500 */
[----:B------:R2:W3:Y:S01]  /*28e0*/  @P2 LDG.E.U16 R7, [R4.64] ;  /* 0x0000001604072981 */ /* 0x0004e2000c1e1500 */
[----:B------:R-:W-:Y:S02]  /*28f0*/  ISETP.GT.AND P0, PT, R0, 0x1, PT ;  /* 0x000000010000780c */ /* 0x000fe40003f04270 */
[----:B------:R-:W-:Y:S02]  /*2900*/  PRMT R20, RZ, 0x7610, R20 ;  /* 0x00007610ff147816 */ /* 0x000fe40000000014 */
[----:B------:R-:W-:Y:S02]  /*2910*/  PRMT R21, RZ, 0x7610, R21 ;  /* 0x00007610ff157816 */ /* 0x000fe40000000015 */
[----:B--2---:R-:W-:-:S04]  /*2920*/  IADD3 R4, P1, R26, UR4, RZ ;  /* 0x000000041a047c10 */ /* 0x004fc8000ff3e0ff */
[----:B------:R-:W-:-:S05]  /*2930*/  IADD3.X R5, R27, UR5, RZ, P1, !PT ;  /* 0x000000051b057c10 */ /* 0x000fca0008ffe4ff */
[----:B------:R0:W3:Y:S04]  /*2940*/  @P0 LDG.E.U16 R21, [R4.64] ;  /* 0x0000001604150981 */ /* 0x0000e8000c1e1500 */
[----:B----4-:R-:W-:Y:S04]  /*2950*/  STL [R1+0x4b8], R24 ;  /* 0x0004b81801007387 */ /* 0x010fe80000100800 */
[----:B------:R1:W-:Y:S04]  /*2960*/  STL [R1+0x4b4], R25 ;  /* 0x0004b41901007387 */ /* 0x0003e80000100800 */
[----:B------:R-:W4:Y:S04]  /*2970*/  LDL.64 R14, [R1+0x280] ;  /* 0x00028000010e7983 */ /* 0x000f280000100a00 */
[----:B------:R-:W3:Y:S04]  /*2980*/  LDL.64 R22, [R1+0x298] ;  /* 0x0002980001167983 */ /* 0x000ee80000100a00 */
[----:B-1----:R-:W0:Y:S04]  /*2990*/  LDL.64 R24, [R1+0x268] ;  /* 0x0002680001187983 */ /* 0x002e280000100a00 */
[----:B---3--:R1:W-:Y:S04]  /*29a0*/  STL [R1+0x4ac], R6 ;  /* 0x0004ac0601007387 */ /* 0x0083e80000100800 */
[----:B------:R3:W-:Y:S04]  /*29b0*/  STL [R1+0x4b0], R7 ;  /* 0x0004b00701007387 */ /* 0x0007e80000100800 */
[----:B------:R-:W3:Y:S01]  /*29c0*/  LDL.64 R26, [R1+0x290] ;  /* 0x00029000011a7983 */ /* 0x000ee20000100a00 */
[----:B-1----:R-:W-:-:S04]  /*29d0*/  IADD3 R6, P2, R18, UR4, RZ ;  /* 0x0000000412067c10 */ /* 0x002fc8000ff5e0ff */
[----:B---3--:R-:W-:Y:S02]  /*29e0*/  IADD3.X R7, R19, UR5, RZ, P2, !PT ;  /* 0x0000000513077c10 */ /* 0x008fe400097fe4ff */
[----:B------:R-:W3:Y:S04]  /*29f0*/  LDL.LU.64 R18, [R1+0x7c8] ;  /* 0x0007c80001127983 */ /* 0x000ee80000300a00 */
[----:B------:R-:W3:Y:S01]  /*2a00*/  @P0 LDG.E.U16 R20, [R6.64] ;  /* 0x0000001606140981 */ /* 0x000ee2000c1e1500 */
[----:B0-----:R-:W-:Y:S01]  /*2a10*/  IMAD.MOV.U32 R5, RZ, RZ, R25 ;  /* 0x000000ffff057224 */ /* 0x001fe200078e0019 */
[----:B------:R-:W-:Y:S01]  /*2a20*/  IADD3 R2, P1, R24, UR4, RZ ;  /* 0x0000000418027c10 */ /* 0x000fe2000ff3e0ff */
[----:B------:R-:W-:Y:S02]  /*2a30*/  IMAD.MOV.U32 R4, RZ, RZ, R24 ;  /* 0x000000ffff047224 */ /* 0x000fe400078e0018 */
[----:B------:R-:W2:Y:S01]  /*2a40*/  LDL.LU.64 R24, [R1+0x7c0] ;  /* 0x0007c00001187983 */ /* 0x000ea20000300a00 */
[----:B------:R-:W-:-:S02]  /*2a50*/  IADD3.X R3, R5, UR5, RZ, P1, !PT ;  /* 0x0000000505037c10 */ /* 0x000fc40008ffe4ff */
[----:B----4-:R-:W-:Y:S02]  /*2a60*/  IADD3 R4, P3, R14, UR4, RZ ;  /* 0x000000040e047c10 */ /* 0x010fe4000ff7e0ff */
[----:B---3--:R-:W-:Y:S01]  /*2a70*/  PRMT R19, RZ, 0x7610, R19 ;  /* 0x00007610ff137816 */ /* 0x008fe20000000013 */
[----:B------:R-:W-:Y:S05]  /*2a80*/  STL [R1+0x4a8], R20 ;  /* 0x0004a81401007387 */ /* 0x000fea0000100800 */
[----:B------:R0:W3:Y:S01]  /*2a90*/  @P0 LDG.E.U16 R19, [R2.64] ;  /* 0x0000001602130981 */ /* 0x0000e2000c1e1500 */
[----:B------:R-:W-:-:S03]  /*2aa0*/  PRMT R18, RZ, 0x7610, R18 ;  /* 0x00007610ff127816 */ /* 0x000fc60000000012 */
[----:B------:R1:W-:Y:S01]  /*2ab0*/  STL [R1+0x4a4], R21 ;  /* 0x0004a41501007387 */ /* 0x0003e20000100800 */
[----:B0-----:R-:W-:Y:S02]  /*2ac0*/  IMAD.MOV.U32 R3, RZ, RZ, R15 ;  /* 0x000000ffff037224 */ /* 0x001fe400078e000f */
[----:B------:R-:W-:Y:S02]  /*2ad0*/  IMAD.MOV.U32 R2, RZ, RZ, R14 ;  /* 0x000000ffff027224 */ /* 0x000fe400078e000e */
[----:B------:R-:W4:Y:S01]  /*2ae0*/  LDL.64 R14, [R1+0x2a0] ;  /* 0x0002a000010e7983 */ /* 0x000f220000100a00 */
[----:B------:R-:W-:-:S03]  /*2af0*/  IADD3.X R5, R3, UR5, RZ, P3, !PT ;  /* 0x0000000503057c10 */ /* 0x000fc60009ffe4ff */
[----:B-1----:R-:W3:Y:S04]  /*2b00*/  LDL.64 R20, [R1+0x288] ;  /* 0x0002880001147983 */ /* 0x002ee80000100a00 */
[----:B------:R3:W3:Y:S01]  /*2b10*/  @P0 LDG.E.U16 R18, [R4.64] ;  /* 0x0000001604120981 */ /* 0x0006e2000c1e1500 */
[----:B------:R-:W-:Y:S02]  /*2b20*/  ISETP.GT.AND P1, PT, R0, 0x2, PT ;  /* 0x000000020000780c */ /* 0x000fe40003f24270 */
[----:B------:R-:W-:Y:S02]  /*2b30*/  IADD3 R2, P3, R26, UR4, RZ ;  /* 0x000000041a027c10 */ /* 0x000fe4000ff7e0ff */
[----:B------:R-:W-:Y:S02]  /*2b40*/  IADD3 R6, P2, R22, UR4, RZ ;  /* 0x0000000416067c10 */ /* 0x000fe4000ff5e0ff */
[----:B------:R-:W-:-:S02]  /*2b50*/  IADD3.X R3, R27, UR5, RZ, P3, !PT ;  /* 0x000000051b037c10 */ /* 0x000fc40009ffe4ff */
[----:B------:R-:W-:Y:S02]  /*2b60*/  IADD3.X R7, R23, UR5, RZ, P2, !PT ;  /* 0x0000000517077c10 */ /* 0x000fe400097fe4ff */
[----:B------:R-:W3:Y:S01]  /*2b70*/  LDL.LU.64 R22, [R1+0x7b8] ;  /* 0x0007b80001167983 */ /* 0x000ee20000300a00 */
[----:B--2---:R-:W-:Y:S02]  /*2b80*/  PRMT R24, RZ, 0x7610, R24 ;  /* 0x00007610ff187816 */ /* 0x004fe40000000018 */
[----:B------:R-:W-:-:S04]  /*2b90*/  PRMT R25, RZ, 0x7610, R25 ;  /* 0x00007610ff197816 */ /* 0x000fc80000000019 */
[----:B------:R4:W2:Y:S04]  /*2ba0*/  @P1 LDG.E.U16 R24, [R2.64] ;  /* 0x0000001602181981 */ /* 0x0008a8000c1e1500 */
[----:B------:R0:W2:Y:S02]  /*2bb0*/  @P1 LDG.E.U16 R25, [R6.64] ;  /* 0x0000001606191981 */ /* 0x0000a4000c1e1500 */
[----:B0-----:R-:W-:Y:S02]  /*2bc0*/  PRMT R6, RZ, 0x7610, R6 ;  /* 0x00007610ff067816 */ /* 0x001fe40000000006 */
[----:B------:R-:W-:Y:S02]  /*2bd0*/  PRMT R7, RZ, 0x7610, R7 ;  /* 0x00007610ff077816 */ /* 0x000fe40000000007 */
[----:B----4-:R-:W-:-:S02]  /*2be0*/  IADD3 R2, P2, R14, UR4, RZ ;  /* 0x000000040e027c10 */ /* 0x010fc4000ff5e0ff */
[----:B---3--:R-:W-:Y:S02]  /*2bf0*/  IADD3 R4, P0, R20, UR4, RZ ;  /* 0x0000000414047c10 */ /* 0x008fe4000ff1e0ff */
[----:B------:R-:W-:Y:S01]  /*2c00*/  IADD3.X R3, R15, UR5, RZ, P2, !PT ;  /* 0x000000050f037c10 */ /* 0x000fe200097fe4ff */
[----:B------:R-:W-:Y:S01]  /*2c10*/  STL [R1+0x49c], R18 ;  /* 0x00049c1201007387 */ /* 0x000fe20000100800 */
[----:B------:R-:W-:-:S03]  /*2c20*/  IADD3.X R5, R21, UR5, RZ, P0, !PT ;  /* 0x0000000515057c10 */ /* 0x000fc600087fe4ff */
[----:B------:R0:W-:Y:S04]  /*2c30*/  STL [R1+0x4a0], R19 ;  /* 0x0004a01301007387 */ /* 0x0001e80000100800 */
[----:B------:R-:W3:Y:S04]  /*2c40*/  @P1 LDG.E.U16 R6, [R2.64] ;  /* 0x0000001602061981 */ /* 0x000ee8000c1e1500 */
[----:B------:R-:W4:Y:S04]  /*2c50*/  LDL.64 R26, [R1+0x2b0] ;  /* 0x0002b000011a7983 */ /* 0x000f280000100a00 */
[----:B0-----:R-:W4:Y:S04]  /*2c60*/  LDL.64 R18, [R1+0x2b8] ;  /* 0x0002b80001127983 */ /* 0x001f280000100a00 */
[----:B------:R4:W4:Y:S01]  /*2c70*/  @P1 LDG.E.U16 R7, [R4.64] ;  /* 0x0000001604071981 */ /* 0x000922000c1e1500 */
[----:B------:R-:W-:-:S02]  /*2c80*/  ISETP.GT.AND P0, PT, R0, 0x3, PT ;  /* 0x000000030000780c */ /* 0x000fc40003f04270 */
[----:B------:R-:W-:Y:S02]  /*2c90*/  PRMT R22, RZ, 0x7610, R22 ;  /* 0x00007610ff167816 */ /* 0x000fe40000000016 */
[----:B------:R-:W-:Y:S01]  /*2ca0*/  PRMT R23, RZ, 0x7610, R23 ;  /* 0x00007610ff177816 */ /* 0x000fe20000000017 */
[----:B--2---:R-:W-:Y:S04]  /*2cb0*/  STL [R1+0x494], R24 ;  /* 0x0004941801007387 */ /* 0x004fe80000100800 */
[----:B------:R0:W-:Y:S04]  /*2cc0*/  STL [R1+0x498], R25 ;  /* 0x0004981901007387 */ /* 0x0001e80000100800 */
[----:B------:R-:W2:Y:S04]  /*2cd0*/  LDL.64 R14, [R1+0x2c0] ;  /* 0x0002c000010e7983 */ /* 0x000ea80000100a00 */
[----:B------:R-:W2:Y:S04]  /*2ce0*/  LDL.64 R20, [R1+0x2d8] ;  /* 0x0002d80001147983 */ /* 0x000ea80000100a00 */
[----:B0-----:R-:W2:Y:S04]  /*2cf0*/  LDL.64 R24, [R1+0x2a8] ;  /* 0x0002a80001187983 */ /* 0x001ea80000100a00 */
[----:B---3--:R0:W-:Y:S01]  /*2d00*/  STL [R1+0x48c], R6 ;  /* 0x00048c0601007387 */ /* 0x0081e20000100800 */
[----:B----4-:R-:W-:-:S02]  /*2d10*/  IADD3 R4, P2, R18, UR4, RZ ;  /* 0x0000000412047c10 */ /* 0x010fc4000ff5e0ff */
[----:B0-----:R-:W-:Y:S01]  /*2d20*/  IADD3 R6, P1, R26, UR4, RZ ;  /* 0x000000041a067c10 */ /* 0x001fe2000ff3e0ff */
[----:B------:R0:W-:Y:S01]  /*2d30*/  STL [R1+0x490], R7 ;  /* 0x0004900701007387 */ /* 0x0001e20000100800 */
[----:B------:R-:W-:-:S03]  /*2d40*/  IADD3.X R5, R19, UR5, RZ, P2, !PT ;  /* 0x0000000513057c10 */ /* 0x000fc600097fe4ff */
[----:B------:R-:W3:Y:S04]  /*2d50*/  LDL.64 R18, [R1+0x2d0] ;  /* 0x0002d00001127983 */ /* 0x000ee80000100a00 */
[----:B------:R2:W4:Y:S01]  /*2d60*/  @P0 LDG.E.U16 R23, [R4.64] ;  /* 0x0000001604170981 */ /* 0x000522000c1e1500 */
[----:B0-----:R-:W-:-:S03]  /*2d70*/  IADD3.X R7, R27, UR5, RZ, P1, !PT ;  /* 0x000000051b077c10 */ /* 0x001fc60008ffe4ff */
[----:B------:R-:W3:Y:S04]  /*2d80*/  LDL.LU.64 R26, [R1+0x7b0] ;  /* 0x0007b000011a7983 */ /* 0x000ee80000300a00 */
[----:B------:R-:W4:Y:S01]  /*2d90*/  @P0 LDG.E.U16 R22, [R6.64] ;  /* 0x0000001606160981 */ /* 0x000f22000c1e1500 */
[----:B--2---:R-:W-:Y:S01]  /*2da0*/  IMAD.MOV.U32 R5, RZ, RZ, R25 ;  /* 0x000000ffff057224 */ /* 0x004fe200078e0019 */
[----:B------:R-:W-:Y:S01]  /*2db0*/  IADD3 R2, P2, R24, UR4, RZ ;  /* 0x0000000418027c10 */ /* 0x000fe2000ff5e0ff */
[----:B------:R-:W-:Y:S02]  /*2dc0*/  IMAD.MOV.U32 R4, RZ, RZ, R24 ;  /* 0x000000ffff047224 */ /* 0x000fe400078e0018 */
[----:B------:R-:W2:Y:S01]  /*2dd0*/  LDL.LU.64 R24, [R1+0x7a8] ;  /* 0x0007a80001187983 */ /* 0x000ea20000300a00 */
[----:B------:R-:W-:-:S02]  /*2de0*/  IADD3.X R3, R5, UR5, RZ, P2, !PT ;  /* 0x0000000505037c10 */ /* 0x000fc400097fe4ff */
[----:B------:R-:W-:Y:S02]  /*2df0*/  IADD3 R4, P3, R14, UR4, RZ ;  /* 0x000000040e047c10 */ /* 0x000fe4000ff7e0ff */
[----:B---3--:R-:W-:Y:S01]  /*2e00*/  PRMT R27, RZ, 0x7610, R27 ;  /* 0x00007610ff1b7816 */ /* 0x008fe2000000001b */
[----:B----4-:R-:W-:Y:S05]  /*2e10*/  STL [R1+0x488], R22 ;  /* 0x0004881601007387 */ /* 0x010fea0000100800 */
        /* <DEDUP_REMOVED lines=48> */
[----:B------:R-:W3:Y:S01]  /*3120*/  @P0 LDG.E.U16 R20, [R6.64] ;  /* 0x0000001606140981 */ /* 0x000ee2000c1e1500 */
[----:B------:R-:W-:Y:S02]  /*3130*/  PRMT R9, RZ, 0x7610, R9 ;  /* 0x00007610ff097816 */ /* 0x000fe40000000009 */
[----:B------:R-:W-:Y:S01]  /*3140*/  PRMT R8, RZ, 0x7610, R8 ;  /* 0x00007610ff087816 */ /* 0x000fe20000000008 */
[----:B--2---:R-:W-:Y:S01]  /*3150*/  IMAD.MOV.U32 R5, RZ, RZ, R25 ;  /* 0x000000ffff057224 */ /* 0x004fe200078e0019 */
[----:B------:R-:W-:Y:S01]  /*3160*/  IADD3 R2, P2, R24, UR4, RZ ;  /* 0x0000000418027c10 */ /* 0x000fe2000ff5e0ff */
[----:B------:R-:W-:-:S02]  /*3170*/  IMAD.MOV.U32 R4, RZ, RZ, R24 ;  /* 0x000000ffff047224 */ /* 0x000fc400078e0018 */
[----:B------:R-:W2:Y:S01]  /*3180*/  LDL.LU.64 R24, [R1+0x790] ;  /* 0x0007900001187983 */ /* 0x000ea20000300a00 */
[----:B------:R-:W-:Y:S02]  /*3190*/  IADD3.X R3, R5, UR5, RZ, P2, !PT ;  /* 0x0000000505037c10 */ /* 0x000fe400097fe4ff */
[----:B------:R-:W-:-:S03]  /*31a0*/  IADD3 R4, P3, R14, UR4, RZ ;  /* 0x000000040e047c10 */ /* 0x000fc6000ff7e0ff */
[----:B------:R0:W2:Y:S02]  /*31b0*/  @P0 LDG.E.U16 R9, [R2.64] ;  /* 0x0000001602090981 */ /* 0x0000a4000c1e1500 */
[----:B0-----:R-:W-:Y:S02]  /*31c0*/  IMAD.MOV.U32 R3, RZ, RZ, R15 ;  /* 0x000000ffff037224 */ /* 0x001fe400078e000f */
[----:B------:R-:W-:-:S03]  /*31d0*/  IMAD.MOV.U32 R2, RZ, RZ, R14 ;  /* 0x000000ffff027224 */ /* 0x000fc600078e000e */
[----:B------:R-:W-:-:S05]  /*31e0*/  IADD3.X R5, R3, UR5, RZ, P3, !PT ;  /* 0x0000000503057c10 */ /* 0x000fca0009ffe4ff */
[----:B------:R-:W2:Y:S04]  /*31f0*/  @P0 LDG.E.U16 R8, [R4.64] ;  /* 0x0000001604080981 */ /* 0x000ea8000c1e1500 */
[----:B---3--:R-:W-:Y:S04]  /*3200*/  STL [R1+0x468], R20 ;  /* 0x0004681401007387 */ /* 0x008fe80000100800 */
[----:B----4-:R0:W-:Y:S04]  /*3210*/  STL [R1+0x464], R21 ;  /* 0x0004641501007387 */ /* 0x0101e80000100800 */
[----:B------:R-:W3:Y:S04]  /*3220*/  LDL.64 R14, [R1+0x320] ;  /* 0x00032000010e7983 */ /* 0x000ee80000100a00 */
[----:B0-----:R-:W4:Y:S01]  /*3230*/  LDL.64 R20, [R1+0x308] ;  /* 0x0003080001147983 */ /* 0x001f220000100a00 */
[----:B------:R-:W-:-:S02]  /*3240*/  ISETP.GT.AND P1, PT, R0, 0x6, PT ;  /* 0x000000060000780c */ /* 0x000fc40003f24270 */
[----:B------:R-:W-:Y:S02]  /*3250*/  IADD3 R2, P3, R26, UR4, RZ ;  /* 0x000000041a027c10 */ /* 0x000fe4000ff7e0ff */
[----:B------:R-:W-:Y:S02]  /*3260*/  IADD3 R6, P2, R22, UR4, RZ ;  /* 0x0000000416067c10 */ /* 0x000fe4000ff5e0ff */
[----:B------:R-:W-:Y:S02]  /*3270*/  IADD3.X R3, R27, UR5, RZ, P3, !PT ;  /* 0x000000051b037c10 */ /* 0x000fe40009ffe4ff */
[----:B------:R-:W-:Y:S02]  /*3280*/  IADD3.X R7, R23, UR5, RZ, P2, !PT ;  /* 0x0000000517077c10 */ /* 0x000fe400097fe4ff */
[----:B------:R-:W4:Y:S01]  /*3290*/  LDL.LU.64 R22, [R1+0x788] ;  /* 0x0007880001167983 */ /* 0x000f220000300a00 */
[----:B--2---:R-:W-:Y:S02]  /*32a0*/  PRMT R24, RZ, 0x7610, R24 ;  /* 0x00007610ff187816 */ /* 0x004fe40000000018 */
[----:B------:R-:W-:-:S04]  /*32b0*/  PRMT R25, RZ, 0x7610, R25 ;  /* 0x00007610ff197816 */ /* 0x000fc80000000019 */
[----:B------:R3:W2:Y:S04]  /*32c0*/  @P1 LDG.E.U16 R24, [R2.64] ;  /* 0x0000001602181981 */ /* 0x0006a8000c1e1500 */
[----:B------:R0:W2:Y:S02]  /*32d0*/  @P1 LDG.E.U16 R25, [R6.64] ;  /* 0x0000001606191981 */ /* 0x0000a4000c1e1500 */
[----:B0-----:R-:W-:Y:S02]  /*32e0*/  PRMT R6, RZ, 0x7610, R6 ;  /* 0x00007610ff067816 */ /* 0x001fe40000000006 */
[----:B------:R-:W-:Y:S01]  /*32f0*/  PRMT R7, RZ, 0x7610, R7 ;  /* 0x00007610ff077816 */ /* 0x000fe20000000007 */
[----:B------:R-:W-:Y:S04]  /*3300*/  STL [R1+0x45c], R8 ;  /* 0x00045c0801007387 */ /* 0x000fe80000100800 */
[----:B------:R0:W-:Y:S04]  /*3310*/  STL [R1+0x460], R9 ;  /* 0x0004600901007387 */ /* 0x0001e80000100800 */
[----:B------:R-:W2:Y:S04]  /*3320*/  LDL.64 R26, [R1+0x330] ;  /* 0x00033000011a7983 */ /* 0x000ea80000100a00 */
[----:B0-----:R-:W2:Y:S01]  /*3330*/  LDL.64 R8, [R1+0x338] ;  /* 0x0003380001087983 */ /* 0x001ea20000100a00 */
[----:B---3--:R-:W-:-:S04]  /*3340*/  IADD3 R2, P2, R14, UR4, RZ ;  /* 0x000000040e027c10 */ /* 0x008fc8000ff5e0ff */
[----:B------:R-:W-:Y:S02]  /*3350*/  IADD3.X R3, R15, UR5, RZ, P2, !PT ;  /* 0x000000050f037c10 */ /* 0x000fe400097fe4ff */
[----:B----4-:R-:W-:-:S03]  /*3360*/  IADD3 R4, P0, R20, UR4, RZ ;  /* 0x0000000414047c10 */ /* 0x010fc6000ff1e0ff */
[----:B------:R-:W3:Y:S01]  /*3370*/  @P1 LDG.E.U16 R6, [R2.64] ;  /* 0x0000001602061981 */ /* 0x000ee2000c1e1500 */
[----:B------:R-:W-:-:S05]  /*3380*/  IADD3.X R5, R21, UR5, RZ, P0, !PT ;  /* 0x0000000515057c10 */ /* 0x000fca00087fe4ff */
[----:B------:R0:W4:Y:S01]  /*3390*/  @P1 LDG.E.U16 R7, [R4.64] ;  /* 0x0000001604071981 */ /* 0x000122000c1e1500 */
[----:B------:R-:W-:Y:S02]  /*33a0*/  ISETP.GT.AND P0, PT, R0, 0x7, PT ;  /* 0x000000070000780c */ /* 0x000fe40003f04270 */
[----:B------:R-:W-:Y:S02]  /*33b0*/  PRMT R22, RZ, 0x7610, R22 ;  /* 0x00007610ff167816 */ /* 0x000fe40000000016 */
[----:B------:R-:W-:Y:S01]  /*33c0*/  PRMT R23, RZ, 0x7610, R23 ;  /* 0x00007610ff177816 */ /* 0x000fe20000000017 */
[----:B--2---:R-:W-:Y:S04]  /*33d0*/  STL [R1+0x454], R24 ;  /* 0x0004541801007387 */ /* 0x004fe80000100800 */
[----:B------:R1:W-:Y:S04]  /*33e0*/  STL [R1+0x458], R25 ;  /* 0x0004581901007387 */ /* 0x0003e80000100800 */
[----:B------:R-:W2:Y:S04]  /*33f0*/  LDL.64 R14, [R1+0x340] ;  /* 0x00034000010e7983 */ /* 0x000ea80000100a00 */
[----:B------:R-:W2:Y:S04]  /*3400*/  LDL.64 R20, [R1+0x358] ;  /* 0x0003580001147983 */ /* 0x000ea80000100a00 */
[----:B-1----:R-:W2:Y:S01]  /*3410*/  LDL.64 R24, [R1+0x328] ;  /* 0x0003280001187983 */ /* 0x002ea20000100a00 */
[----:B0-----:R-:W-:-:S04]  /*3420*/  IADD3 R4, P2, R8, UR4, RZ ;  /* 0x0000000408047c10 */ /* 0x001fc8000ff5e0ff */
[----:B------:R-:W-:-:S05]  /*3430*/  IADD3.X R5, R9, UR5, RZ, P2, !PT ;  /* 0x0000000509057c10 */ /* 0x000fca00097fe4ff */
[----:B------:R2:W2:Y:S04]  /*3440*/  @P0 LDG.E.U16 R23, [R4.64] ;  /* 0x0000001604170981 */ /* 0x0004a8000c1e1500 */
[----:B---3--:R0:W-:Y:S04]  /*3450*/  STL [R1+0x44c], R6 ;  /* 0x00044c0601007387 */ /* 0x0081e80000100800 */
[----:B----4-:R1:W-:Y:S01]  /*3460*/  STL [R1+0x450], R7 ;  /* 0x0004500701007387 */ /* 0x0103e20000100800 */
[----:B0-----:R-:W-:-:S03]  /*3470*/  IADD3 R6, P1, R26, UR4, RZ ;  /* 0x000000041a067c10 */ /* 0x001fc6000ff3e0ff */
[----:B------:R-:W3:Y:S01]  /*3480*/  LDL.64 R8, [R1+0x350] ;  /* 0x0003500001087983 */ /* 0x000ee20000100a00 */
[----:B-1----:R-:W-:Y:S02]  /*3490*/  IADD3.X R7, R27, UR5, RZ, P1, !PT ;  /* 0x000000051b077c10 */ /* 0x002fe40008ffe4ff */
[----:B------:R-:W-:Y:S01]  /*34a0*/  PRMT R19, RZ, 0x7610, R19 ;  /* 0x00007610ff137816 */ /* 0x000fe20000000013 */
[----:B------:R-:W4:Y:S04]  /*34b0*/  LDL.LU.64 R26, [R1+0x780] ;  /* 0x00078000011a7983 */ /* 0x000f280000300a00 */
[----:B------:R-:W3:Y:S01]  /*34c0*/  @P0 LDG.E.U16 R22, [R6.64] ;  /* 0x0000001606160981 */ /* 0x000ee2000c1e1500 */
[----:B------:R-:W-:Y:S01]  /*34d0*/  PRMT R29, RZ, 0x7610, R29 ;  /* 0x00007610ff1d7816 */ /* 0x000fe2000000001d */
[----:B--2---:R-:W-:Y:S01]  /*34e0*/  IMAD.MOV.U32 R5, RZ, RZ, R25 ;  /* 0x000000ffff057224 */ /* 0x004fe200078e0019 */
[----:B------:R-:W-:-:S04]  /*34f0*/  IADD3 R2, P2, R24, UR4, RZ ;  /* 0x0000000418027c10 */ /* 0x000fc8000ff5e0ff */
[----:B------:R-:W-:Y:S01]  /*3500*/  IADD3.X R3, R5, UR5, RZ, P2, !PT ;  /* 0x0000000505037c10 */ /* 0x000fe200097fe4ff */
[----:B------:R-:W-:Y:S01]  /*3510*/  IMAD.MOV.U32 R4, RZ, RZ, R24 ;  /* 0x000000ffff047224 */ /* 0x000fe200078e0018 */
[----:B------:R-:W-:Y:S01]  /*3520*/  IADD3 R4, P3, R14, UR4, RZ ;  /* 0x000000040e047c10 */ /* 0x000fe2000ff7e0ff */
[----:B------:R-:W2:Y:S04]  /*3530*/  LDL.LU.64 R24, [R1+0x778] ;  /* 0x0007780001187983 */ /* 0x000ea80000300a00 */
[----:B------:R0:W2:Y:S02]  /*3540*/  @P0 LDG.E.U16 R19, [R2.64] ;  /* 0x0000001602130981 */ /* 0x0000a4000c1e1500 */
[----:B0-----:R-:W-:-:S05]  /*3550*/  IMAD.MOV.U32 R3, RZ, RZ, R15 ;  /* 0x000000ffff037224 */ /* 0x001fca00078e000f */
[----:B------:R-:W-:-:S05]  /*3560*/  IADD3.X R5, R3, UR5, RZ, P3, !PT ;  /* 0x0000000503057c10 */ /* 0x000fca0009ffe4ff */
[----:B------:R-:W2:Y:S04]  /*3570*/  @P0 LDG.E.U16 R29, [R4.64] ;  /* 0x00000016041d0981 */ /* 0x000ea8000c1e1500 */
[----:B---3--:R-:W-:Y:S04]  /*3580*/  STL [R1+0x448], R22 ;  /* 0x0004481601007387 */ /* 0x008fe80000100800 */
[----:B------:R0:W-:Y:S04]  /*3590*/  STL [R1+0x264], R23 ;  /* 0x0002641701007387 */ /* 0x0001e80000100800 */
[----:B0-----:R-:W3:Y:S01]  /*35a0*/  LDL.64 R22, [R1+0x348] ;  /* 0x0003480001167983 */ /* 0x001ee20000100a00 */
[----:B------:R-:W-:Y:S01]  /*35b0*/  IMAD.MOV.U32 R2, RZ, RZ, R14 ;  /* 0x000000ffff027224 */ /* 0x000fe200078e000e */
[----:B------:R-:W-:-:S02]  /*35c0*/  ISETP.GT.AND P1, PT, R0, 0x8, PT ;  /* 0x000000080000780c */ /* 0x000fc40003f24270 */
[----:B------:R-:W4:Y:S01]  /*35d0*/  LDL.64 R14, [R1+0x360] ;  /* 0x00036000010e7983 */ /* 0x000f220000100a00 */
[----:B------:R-:W-:Y:S02]  /*35e0*/  IADD3 R6, P2, R20, UR4, RZ ;  /* 0x0000000414067c10 */ /* 0x000fe4000ff5e0ff */
[----:B------:R-:W-:Y:S02]  /*35f0*/  IADD3 R2, P3, R8, UR4, RZ ;  /* 0x0000000408027c10 */ /* 0x000fe4000ff7e0ff */
[----:B------:R-:W-:Y:S02]  /*3600*/  PRMT R18, RZ, 0x7610, R18 ;  /* 0x00007610ff127816 */ /* 0x000fe40000000012 */
[----:B------:R-:W-:Y:S02]  /*3610*/  IADD3.X R7, R21, UR5, RZ, P2, !PT ;  /* 0x0000000515077c10 */ /* 0x000fe400097fe4ff */
[----:B------:R-:W-:Y:S02]  /*3620*/  IADD3.X R3, R9, UR5, RZ, P3, !PT ;  /* 0x0000000509037c10 */ /* 0x000fe40009ffe4ff */
[----:B------:R-:W-:Y:S01]  /*3630*/  PRMT R12, RZ, 0x7610, R12 ;  /* 0x00007610ff0c7816 */ /* 0x000fe2000000000c */
[----:B------:R0:W4:Y:S01]  /*3640*/  @P1 LDG.E.U16 R18, [R6.64] ;  /* 0x0000001606121981 */ /* 0x000122000c1e1500 */
[----:B------:R-:W-:-:S06]  /*3650*/  PRMT R13, RZ, 0x7610, R13 ;  /* 0x00007610ff0d7816 */ /* 0x000fcc000000000d */
[----:B------:R4:W4:Y:S04]  /*3660*/  @P1 LDG.E.U16 R13, [R2.64] ;  /* 0x00000016020d1981 */ /* 0x000928000c1e1500 */
[----:B--2---:R-:W-:Y:S04]  /*3670*/  STL [R1+0x6f8], R29 ;  /* 0x0006f81d01007387 */ /* 0x004fe80000100800 */
[----:B------:R-:W2:Y:S01]  /*3680*/  LDL.64 R8, [R1+0x378] ;  /* 0x0003780001087983 */ /* 0x000ea20000100a00 */
[----:B---3--:R-:W-:-:S03]  /*3690*/  IADD3 R4, P0, R22, UR4, RZ ;  /* 0x0000000416047c10 */ /* 0x008fc6000ff1e0ff */
[----:B------:R-:W3:Y:S01]  /*36a0*/  LDL.64 R20, [R1+0x370] ;  /* 0x0003700001147983 */ /* 0x000ee20000100a00 */
[----:B------:R-:W-:-:S05]  /*36b0*/  IADD3.X R5, R23, UR5, RZ, P0, !PT ;  /* 0x0000000517057c10 */ /* 0x000fca00087fe4ff */
[----:B------:R2:W3:Y:S01]  /*36c0*/  @P1 LDG.E.U16 R12, [R4.64] ;  /* 0x00000016040c1981 */ /* 0x0004e2000c1e1500 */
[----:B----4-:R-:W-:Y:S02]  /*36d0*/  IADD3 R2, P2, R14, UR4, RZ ;  /* 0x000000040e027c10 */ /* 0x010fe4000ff5e0ff */
[----:B0-----:R-:W-:Y:S02]  /*36e0*/  PRMT R6, RZ, 0x7610, R6 ;  /* 0x00007610ff067816 */ /* 0x001fe40000000006 */
[----:B------:R-:W-:Y:S02]  /*36f0*/  IADD3.X R3, R15, UR5, RZ, P2, !PT ;  /* 0x000000050f037c10 */ /* 0x000fe400097fe4ff */
[----:B------:R-:W-:Y:S02]  /*3700*/  ISETP.GT.AND P0, PT, R0, 0x9, PT ;  /* 0x000000090000780c */ /* 0x000fe40003f04270 */
[----:B------:R-:W-:Y:S01]  /*3710*/  PRMT R7, RZ, 0x7610, R7 ;  /* 0x00007610ff077816 */ /* 0x000fe20000000007 */
[----:B------:R0:W4:Y:S04]  /*3720*/  @P1 LDG.E.U16 R6, [R2.64] ;  /* 0x0000001602061981 */ /* 0x000128000c1e1500 */
[----:B------:R-:W-:Y:S04]  /*3730*/  STL [R1+0x34], R18 ;  /* 0x0000341201007387 */ /* 0x000fe80000100800 */
[----:B------:R1:W-:Y:S01]  /*3740*/  STL [R1+0x3c], R19 ;  /* 0x00003c1301007387 */ /* 0x0003e20000100800 */
[----:B0-----:R-:W-:-:S03]  /*3750*/  IMAD.MOV.U32 R3, RZ, RZ, R7 ;  /* 0x000000ffff037224 */ /* 0x001fc600078e0007 */
[----:B-1----:R-:W4:Y:S04]  /*3760*/  LDL.64 R18, [R1+0x368] ;  /* 0x0003680001127983 */ /* 0x002f280000100a00 */
[----:B------:R-:W4:Y:S01]  /*3770*/  LDL.LU.64 R22, [R1+0x770] ;  /* 0x0007700001167983 */ /* 0x000f220000300a00 */
[----:B--2---:R-:W-:-:S04]  /*3780*/  IADD3 R4, P2, R8, UR4, RZ ;  /* 0x0000000408047c10 */ /* 0x004fc8000ff5e0ff */
[----:B------:R-:W-:-:S05]  /*3790*/  IADD3.X R5, R9, UR5, RZ, P2, !PT ;  /* 0x0000000509057c10 */ /* 0x000fca00097fe4ff */
[----:B------:R-:W2:Y:S04]  /*37a0*/  @P0 LDG.E.U16 R3, [R4.64] ;  /* 0x0000001604030981 */ /* 0x000ea8000c1e1500 */
[----:B---3--:R-:W-:Y:S04]  /*37b0*/  STL [R1+0x2c], R12 ;  /* 0x00002c0c01007387 */ /* 0x008fe80000100800 */
[----:B------:R0:W-:Y:S04]  /*37c0*/  STL [R1+0x30], R13 ;  /* 0x0000300d01007387 */ /* 0x0001e80000100800 */
[----:B------:R-:W3:Y:S01]  /*37d0*/  LDL.64 R14, [R1+0x398] ;  /* 0x00039800010e7983 */ /* 0x000ee20000100a00 */
[----:B------:R-:W-:-:S03]  /*37e0*/  PRMT R17, RZ, 0x7610, R17 ;  /* 0x00007610ff117816 */ /* 0x000fc60000000011 */
[----:B0-----:R-:W3:Y:S04]  /*37f0*/  LDL.64 R12, [R1+0x380] ;  /* 0x00038000010c7983 */ /* 0x001ee80000100a00 */
[----:B----4-:R0:W-:Y:S04]  /*3800*/  STL [R1+0x28], R6 ;  /* 0x0000280601007387 */ /* 0x0101e80000100800 */
[----:B------:R-:W4:Y:S01]  /*3810*/  LDL.64 R8, [R1+0x390] ;  /* 0x0003900001087983 */ /* 0x000f220000100a00 */
[----:B0-----:R-:W-:-:S03]  /*3820*/  IADD3 R6, P1, R20, UR4, RZ ;  /* 0x0000000414067c10 */ /* 0x001fc6000ff3e0ff */
[----:B------:R0:W-:Y:S01]  /*3830*/  STL.S16 [R1+0x20], R7 ;  /* 0x0000200701007387 */ /* 0x0001e20000100600 */
[----:B------:R-:W-:Y:S02]  /*3840*/  IADD3 R2, P2, R18, UR4, RZ ;  /* 0x0000000412027c10 */ /* 0x000fe4000ff5e0ff */
[----:B------:R-:W-:Y:S02]  /*3850*/  PRMT R16, RZ, 0x7610, R16 ;  /* 0x00007610ff107816 */ /* 0x000fe40000000010 */
[----:B0-----:R-:W-:Y:S02]  /*3860*/  IADD3.X R7, R21, UR5, RZ, P1, !PT ;  /* 0x0000000515077c10 */ /* 0x001fe40008ffe4ff */
[----:B------:R-:W-:Y:S01]  /*3870*/  ISETP.GT.AND P1, PT, R0, 0xa, PT ;  /* 0x0000000a0000780c */ /* 0x000fe20003f24270 */
[----:B------:R-:W4:Y:S04]  /*3880*/  LDL.LU.64 R20, [R1+0x768] ;  /* 0x0007680001147983 */ /* 0x000f280000300a00 */
[----:B------:R3:W4:Y:S01]  /*3890*/  @P0 LDG.E.U16 R17, [R6.64] ;  /* 0x0000001606110981 */ /* 0x000722000c1e1500 */
[----:B------:R-:W-:-:S03]  /*38a0*/  PRMT R29, RZ, 0x7610, R29 ;  /* 0x00007610ff1d7816 */ /* 0x000fc6000000001d */
[----:B--2---:R0:W-:Y:S02]  /*38b0*/  @P0 STL [R1+0x20], R3 ;  /* 0x0000200301000387 */ /* 0x0041e40000100800 */
[----:B0-----:R-:W-:Y:S02]  /*38c0*/  IADD3.X R3, R19, UR5, RZ, P2, !PT ;  /* 0x0000000513037c10 */ /* 0x001fe400097fe4ff */
[----:B------:R-:W-:Y:S01]  /*38d0*/  PRMT R11, RZ, 0x7610, R11 ;  /* 0x00007610ff0b7816 */ /* 0x000fe2000000000b */
[----:B------:R-:W2:Y:S04]  /*38e0*/  LDL.LU.64 R18, [R1+0x760] ;  /* 0x0007600001127983 */ /* 0x000ea80000300a00 */
[----:B------:R4:W2:Y:S01]  /*38f0*/  @P0 LDG.E.U16 R16, [R2.64] ;  /* 0x0000001602100981 */ /* 0x0008a2000c1e1500 */
[----:B---3--:R-:W-:-:S04]  /*3900*/  IADD3 R6, P2, R14, UR4, RZ ;  /* 0x000000040e067c10 */ /* 0x008fc8000ff5e0ff */
[----:B------:R-:W-:-:S05]  /*3910*/  IADD3.X R7, R15, UR5, RZ, P2, !PT ;  /* 0x000000050f077c10 */ /* 0x000fca00097fe4ff */
[----:B------:R0:W3:Y:S01]  /*3920*/  @P1 LDG.E.U16 R29, [R6.64] ;  /* 0x00000016061d1981 */ /* 0x0000e2000c1e1500 */
[----:B------:R-:W-:-:S04]  /*3930*/  IADD3 R4, P3, R12, UR4, RZ ;  /* 0x000000040c047c10 */ /* 0x000fc8000ff7e0ff */
[----:B------:R-:W-:Y:S02]  /*3940*/  IADD3.X R5, R13, UR5, RZ, P3, !PT ;  /* 0x000000050d057c10 */ /* 0x000fe40009ffe4ff */
[----:B----4-:R-:W-:Y:S01]  /*3950*/  IADD3 R2, P3, R8, UR4, RZ ;  /* 0x0000000408027c10 */ /* 0x010fe2000ff7e0ff */
[----:B------:R-:W4:Y:S04]  /*3960*/  LDL.64 R12, [R1+0x3a0] ;  /* 0x0003a000010c7983 */ /* 0x000f280000100a00 */
[----:B------:R1:W4:Y:S01]  /*3970*/  @P0 LDG.E.U16 R11, [R4.64] ;  /* 0x00000016040b0981 */ /* 0x000322000c1e1500 */
[----:B------:R-:W-:Y:S02]  /*3980*/  IADD3.X R3, R9, UR5, RZ, P3, !PT ;  /* 0x0000000509037c10 */ /* 0x000fe40009ffe4ff */
[----:B-1----:R-:W-:Y:S01]  /*3990*/  PRMT R4, RZ, 0x7610, R4 ;  /* 0x00007610ff047816 */ /* 0x002fe20000000004 */
[----:B--2---:R-:W-:Y:S04]  /*39a0*/  STL [R1+0x1c], R16 ;  /* 0x00001c1001007387 */ /* 0x004fe80000100800 */
[----:B------:R1:W-:Y:S04]  /*39b0*/  STL [R1+0x24], R17 ;  /* 0x0000241101007387 */ /* 0x0003e80000100800 */
[----:B------:R-:W2:Y:S04]  /*39c0*/  LDL.64 R14, [R1+0x3b0] ;  /* 0x0003b000010e7983 */ /* 0x000ea80000100a00 */
[----:B------:R-:W2:Y:S04]  /*39d0*/  LDL.64 R8, [R1+0x3a8] ;  /* 0x0003a80001087983 */ /* 0x000ea80000100a00 */
[----:B-1----:R-:W2:Y:S04]  /*39e0*/  LDL.64 R16, [R1+0x3b8] ;  /* 0x0003b80001107983 */ /* 0x002ea80000100a00 */
[----:B------:R-:W-:Y:S04]  /*39f0*/  STL.S16 [R1+0x10], R4 ;  /* 0x0000100401007387 */ /* 0x000fe80000100600 */
[----:B0-----:R-:W2:Y:S04]  /*3a00*/  LDL.64 R6, [R1+0x388] ;  /* 0x0003880001067983 */ /* 0x001ea80000100a00 */
[----:B---3--:R0:W-:Y:S04]  /*3a10*/  STL [R1+0x718], R29 ;  /* 0x0007181d01007387 */ /* 0x0081e80000100800 */
[----:B0-----:R0:W3:Y:S04]  /*3a20*/  LDL.LU R29, [R1+0x10] ;  /* 0x00001000011d7983 */ /* 0x0010e80000300800 */
[----:B---3--:R1:W3:Y:S01]  /*3a30*/  @P1 LDG.E.U16 R29, [R2.64] ;  /* 0x00000016021d1981 */ /* 0x0082e2000c1e1500 */
[----:B--2---:R-:W-:-:S02]  /*3a40*/  IADD3 R4, P2, R6, UR4, RZ ;  /* 0x0000000406047c10 */ /* 0x004fc4000ff5e0ff */
[----:B------:R-:W-:Y:S01]  /*3a50*/  PRMT R10, RZ, 0x7610, R10 ;  /* 0x00007610ff0a7816 */ /* 0x000fe2000000000a */
[----:B-1----:R-:W-:Y:S02]  /*3a60*/  IMAD.MOV.U32 R3, RZ, RZ, R7 ;  /* 0x000000ffff037224 */ /* 0x002fe400078e0007 */
[----:B------:R-:W-:Y:S01]  /*3a70*/  IMAD.MOV.U32 R2, RZ, RZ, R6 ;  /* 0x000000ffff027224 */ /* 0x000fe200078e0006 */
[----:B----4-:R-:W-:Y:S02]  /*3a80*/  IADD3 R6, P3, R12, UR4, RZ ;  /* 0x000000040c067c10 */ /* 0x010fe4000ff7e0ff */
[----:B------:R-:W-:Y:S02]  /*3a90*/  IADD3.X R5, R3, UR5, RZ, P2, !PT ;  /* 0x0000000503057c10 */ /* 0x000fe400097fe4ff */
[----:B------:R-:W-:Y:S02]  /*3aa0*/  IADD3.X R7, R13, UR5, RZ, P3, !PT ;  /* 0x000000050d077c10 */ /* 0x000fe40009ffe4ff */
[----:B------:R-:W-:-:S03]  /*3ab0*/  ISETP.GT.AND P0, PT, R0, 0xb, PT ;  /* 0x0000000b0000780c */ /* 0x000fc60003f04270 */
[----:B------:R-:W2:Y:S01]  /*3ac0*/  @P1 LDG.E.U16 R10, [R6.64] ;  /* 0x00000016060a1981 */ /* 0x000ea2000c1e1500 */
[----:B------:R-:W-:Y:S02]  /*3ad0*/  IADD3 R2, P2, R16, UR4, RZ ;  /* 0x0000000410027c10 */ /* 0x000fe4000ff5e0ff */
[----:B------:R-:W-:Y:S02]  /*3ae0*/  PRMT R28, RZ, 0x7610, R28 ;  /* 0x00007610ff1c7816 */ /* 0x000fe4000000001c */
[----:B------:R-:W-:-:S05]  /*3af0*/  IADD3.X R3, R17, UR5, RZ, P2, !PT ;  /* 0x0000000511037c10 */ /* 0x000fca00097fe4ff */
[----:B------:R1:W4:Y:S04]  /*3b00*/  @P0 LDG.E.U16 R28, [R2.64] ;  /* 0x00000016021c0981 */ /* 0x000328000c1e1500 */
[----:B---3--:R3:W-:Y:S04]  /*3b10*/  STL [R1+0x71c], R29 ;  /* 0x00071c1d01007387 */ /* 0x0087e80000100800 */
[----:B------:R-:W2:Y:S01]  /*3b20*/  LDL.64 R12, [R1+0x3c0] ;  /* 0x0003c000010c7983 */ /* 0x000ea20000100a00 */
[----:B---3--:R-:W-:-:S06]  /*3b30*/  PRMT R29, RZ, 0x7610, R29 ;  /* 0x00007610ff1d7816 */ /* 0x008fcc000000001d */
[----:B------:R3:W2:Y:S01]  /*3b40*/  @P1 LDG.E.U16 R29, [R4.64] ;  /* 0x00000016041d1981 */ /* 0x0006a2000c1e1500 */
[----:B-1----:R-:W-:-:S04]  /*3b50*/  IADD3 R2, P2, R8, UR4, RZ ;  /* 0x0000000408027c10 */ /* 0x002fc8000ff5e0ff */
[----:B------:R-:W-:Y:S02]  /*3b60*/  IADD3.X R3, R9, UR5, RZ, P2, !PT ;  /* 0x0000000509037c10 */ /* 0x000fe400097fe4ff */
[----:B---3--:R-:W-:-:S04]  /*3b70*/  IADD3 R4, P1, R14, UR4, RZ ;  /* 0x000000040e047c10 */ /* 0x008fc8000ff3e0ff */
[----:B------:R-:W-:Y:S02]  /*3b80*/  IADD3.X R5, R15, UR5, RZ, P1, !PT ;  /* 0x000000050f057c10 */ /* 0x000fe40008ffe4ff */
[----:B------:R-:W-:Y:S02]  /*3b90*/  PRMT R27, RZ, 0x7610, R27 ;  /* 0x00007610ff1b7816 */ /* 0x000fe4000000001b */
[----:B------:R-:W-:-:S04]  /*3ba0*/  PRMT R26, RZ, 0x7610, R26 ;  /* 0x00007610ff1a7816 */ /* 0x000fc8000000001a */
[----:B------:R1:W3:Y:S04]  /*3bb0*/  @P0 LDG.E.U16 R27, [R4.64] ;  /* 0x00000016041b0981 */ /* 0x0002e8000c1e1500 */
[----:B--2---:R-:W-:Y:S04]  /*3bc0*/  STL [R1+0x720], R29 ;  /* 0x0007201d01007387 */ /* 0x004fe80000100800 */
[----:B------:R-:W2:Y:S04]  /*3bd0*/  LDL.LU.64 R16, [R1+0x758] ;  /* 0x0007580001107983 */ /* 0x000ea80000300a00 */
[----:B------:R-:W-:Y:S04]  /*3be0*/  STL [R1+0x8], R10 ;  /* 0x0000080a01007387 */ /* 0x000fe80000100800 */
[----:B------:R0:W-:Y:S04]  /*3bf0*/  STL [R1+0x18], R11 ;  /* 0x0000180b01007387 */ /* 0x0001e80000100800 */
[----:B0-----:R-:W2:Y:S04]  /*3c00*/  LDL.64 R10, [R1+0x3d8] ;  /* 0x0003d800010a7983 */ /* 0x001ea80000100a00 */
[----:B----4-:R-:W-:Y:S04]  /*3c10*/  STL [R1+0x4], R28 ;  /* 0x0000041c01007387 */ /* 0x010fe80000100800 */
[----:B------:R-:W4:Y:S04]  /*3c20*/  LDL.LU.64 R14, [R1+0x750] ;  /* 0x00075000010e7983 */ /* 0x000f280000300a00 */
[----:B------:R-:W4:Y:S01]  /*3c30*/  LDL.64 R8, [R1+0x3d0] ;  /* 0x0003d00001087983 */ /* 0x000f220000100a00 */
[----:B------:R-:W-:-:S02]  /*3c40*/  PRMT R29, RZ, 0x7610, R29 ;  /* 0x00007610ff1d7816 */ /* 0x000fc4000000001d */
[----:B-1----:R-:W-:-:S04]  /*3c50*/  IADD3 R4, P1, R12, UR4, RZ ;  /* 0x000000040c047c10 */ /* 0x002fc8000ff3e0ff */
[----:B------:R0:W4:Y:S02]  /*3c60*/  @P0 LDG.E.U16 R29, [R2.64] ;  /* 0x00000016021d0981 */ /* 0x000124000c1e1500 */
[----:B0-----:R-:W-:-:S05]  /*3c70*/  IMAD.MOV.U32 R3, RZ, RZ, R13 ;  /* 0x000000ffff037224 */ /* 0x001fca00078e000d */
[----:B------:R-:W-:-:S05]  /*3c80*/  IADD3.X R5, R3, UR5, RZ, P1, !PT ;  /* 0x0000000503057c10 */ /* 0x000fca0008ffe4ff */
[----:B------:R2:W4:Y:S01]  /*3c90*/  @P0 LDG.E.U16 R26, [R4.64] ;  /* 0x00000016041a0981 */ /* 0x000522000c1e1500 */
[----:B------:R-:W-:Y:S01]  /*3ca0*/  ISETP.GT.AND P2, PT, R0, 0xc, PT ;  /* 0x0000000c0000780c */ /* 0x000fe20003f44270 */
[----:B------:R-:W-:Y:S01]  /*3cb0*/  IMAD.MOV.U32 R2, RZ, RZ, R12 ;  /* 0x000000ffff027224 */ /* 0x000fe200078e000c */
[----:B------:R-:W-:Y:S02]  /*3cc0*/  PRMT R25, RZ, 0x7610, R25 ;  /* 0x00007610ff197816 */ /* 0x000fe40000000019 */
[----:B------:R-:W-:Y:S01]  /*3cd0*/  PRMT R24, RZ, 0x7610, R24 ;  /* 0x00007610ff187816 */ /* 0x000fe20000000018 */
[----:B---3--:R-:W-:Y:S04]  /*3ce0*/  STL [R1+0x70c], R27 ;  /* 0x00070c1b01007387 */ /* 0x008fe80000100800 */
[----:B------:R-:W3:Y:S01]  /*3cf0*/  LDL.LU.64 R12, [R1+0x748] ;  /* 0x00074800010c7983 */ /* 0x000ee20000300a00 */
[----:B--2---:R-:W-:Y:S01]  /*3d00*/  IMAD.MOV.U32 R5, RZ, RZ, R11 ;  /* 0x000000ffff057224 */ /* 0x004fe200078e000b */
[----:B------:R-:W-:-:S04]  /*3d10*/  IADD3 R2, P1, R10, UR4, RZ ;  /* 0x000000040a027c10 */ /* 0x000fc8000ff3e0ff */
[----:B------:R-:W-:-:S05]  /*3d20*/  IADD3.X R3, R5, UR5, RZ, P1, !PT ;  /* 0x0000000505037c10 */ /* 0x000fca0008ffe4ff */
[----:B------:R4:W2:Y:S02]  /*3d30*/  @P2 LDG.E.U16 R25, [R2.64] ;  /* 0x0000001602192981 */ /* 0x0008a4000c1e1500 */
[----:B----4-:R-:W-:-:S04]  /*3d40*/  IADD3 R2, P0, R8, UR4, RZ ;  /* 0x0000000408027c10 */ /* 0x010fc8000ff1e0ff */
[----:B------:R-:W-:-:S05]  /*3d50*/  IADD3.X R3, R9, UR5, RZ, P0, !PT ;  /* 0x0000000509037c10 */ /* 0x000fca00087fe4ff */
[----:B------:R-:W4:Y:S01]  /*3d60*/  @P2 LDG.E.U16 R24, [R2.64] ;  /* 0x0000001602182981 */ /* 0x000f22000c1e1500 */
[----:B------:R-:W-:-:S03]  /*3d70*/  IMAD.MOV.U32 R4, RZ, RZ, R10 ;  /* 0x000000ffff047224 */ /* 0x000fc600078e000a */
[----:B------:R-:W3:Y:S04]  /*3d80*/  LDL.LU.64 R10, [R1+0x740] ;  /* 0x00074000010a7983 */ /* 0x000ee80000300a00 */
[----:B------:R0:W-:Y:S04]  /*3d90*/  STL [R1+0x710], R26 ;  /* 0x0007101a01007387 */ /* 0x0001e80000100800 */
[----:B------:R-:W3:Y:S04]  /*3da0*/  LDL.64 R4, [R1+0x3e0] ;  /* 0x0003e00001047983 */ /* 0x000ee80000100a00 */
[----:B0-----:R-:W3:Y:S01]  /*3db0*/  LDL.64 R26, [R1+0x3c8] ;  /* 0x0003c800011a7983 */ /* 0x001ee20000100a00 */
[----:B------:R-:W-:-:S02]  /*3dc0*/  PRMT R23, RZ, 0x7610, R23 ;  /* 0x00007610ff177816 */ /* 0x000fc40000000017 */
[----:B------:R-:W-:Y:S01]  /*3dd0*/  PRMT R22, RZ, 0x7610, R22 ;  /* 0x00007610ff167816 */ /* 0x000fe20000000016 */
[----:B--2---:R-:W-:Y:S04]  /*3de0*/  STL [R1+0x6fc], R25 ;  /* 0x0006fc1901007387 */ /* 0x004fe80000100800 */
[----:B------:R-:W2:Y:S04]  /*3df0*/  LDL.LU.64 R8, [R1+0x738] ;  /* 0x0007380001087983 */ /* 0x000ea80000300a00 */
[----:B----4-:R0:W-:Y:S04]  /*3e00*/  STL [R1+0x700], R24 ;  /* 0x0007001801007387 */ /* 0x0101e80000100800 */
[----:B0-----:R-:W4:Y:S01]  /*3e10*/  LDL.64 R24, [R1+0x3f8] ;  /* 0x0003f80001187983 */ /* 0x001f220000100a00 */
[----:B---3--:R-:W-:-:S04]  /*3e20*/  IADD3 R2, P0, R26, UR4, RZ ;  /* 0x000000041a027c10 */ /* 0x008fc8000ff1e0ff */
[----:B------:R-:W-:Y:S02]  /*3e30*/  IADD3.X R3, R27, UR5, RZ, P0, !PT ;  /* 0x000000051b037c10 */ /* 0x000fe400087fe4ff */
[----:B------:R-:W3:Y:S04]  /*3e40*/  LDL.64 R26, [R1+0x3f0] ;  /* 0x0003f000011a7983 */ /* 0x000ee80000100a00 */
[----:B------:R0:W2:Y:S02]  /*3e50*/  @P2 LDG.E.U16 R23, [R2.64] ;  /* 0x0000001602172981 */ /* 0x0000a4000c1e1500 */
[----:B0-----:R-:W-:-:S04]  /*3e60*/  IADD3 R2, P0, R4, UR4, RZ ;  /* 0x0000000404027c10 */ /* 0x001fc8000ff1e0ff */
[----:B------:R-:W-:-:S05]  /*3e70*/  IADD3.X R3, R5, UR5, RZ, P0, !PT ;  /* 0x0000000505037c10 */ /* 0x000fca00087fe4ff */
[----:B------:R4:W3:Y:S01]  /*3e80*/  @P2 LDG.E.U16 R22, [R2.64] ;  /* 0x0000001602162981 */ /* 0x0008e2000c1e1500 */
[----:B------:R-:W-:Y:S02]  /*3e90*/  ISETP.GT.AND P1, PT, R0, 0xd, PT ;  /* 0x0000000d0000780c */ /* 0x000fe40003f24270 */
[----:B------:R-:W-:Y:S02]  /*3ea0*/  PRMT R21, RZ, 0x7610, R21 ;  /* 0x00007610ff157816 */ /* 0x000fe40000000015 */
[----:B------:R-:W-:Y:S02]  /*3eb0*/  PRMT R20, RZ, 0x7610, R20 ;  /* 0x00007610ff147816 */ /* 0x000fe40000000014 */
[----:B----4-:R-:W-:-:S04]  /*3ec0*/  IADD3 R2, P0, R24, UR4, RZ ;  /* 0x0000000418027c10 */ /* 0x010fc8000ff1e0ff */
[----:B------:R-:W-:-:S05]  /*3ed0*/  IADD3.X R3, R25, UR5, RZ, P0, !PT ;  /* 0x0000000519037c10 */ /* 0x000fca00087fe4ff */
[----:B------:R3:W4:Y:S04]  /*3ee0*/  @P1 LDG.E.U16 R21, [R2.64] ;  /* 0x0000001602151981 */ /* 0x000728000c1e1500 */
[----:B--2---:R-:W-:Y:S04]  /*3ef0*/  STL [R1+0x704], R23 ;  /* 0x0007041701007387 */ /* 0x004fe80000100800 */
[----:B------:R-:W-:Y:S04]  /*3f00*/  STL [R1], R29 ;  /* 0x0000001d01007387 */ /* 0x000fe80000100800 */
[----:B------:R-:W2:Y:S01]  /*3f10*/  LDL.64 R4, [R1+0x3e8] ;  /* 0x0003e80001047983 */ /* 0x000ea20000100a00 */
[----:B---3--:R-:W-:-:S04]  /*3f20*/  IADD3 R2, P0, R26, UR4, RZ ;  /* 0x000000041a027c10 */ /* 0x008fc8000ff1e0ff */
[----:B------:R-:W-:-:S05]  /*3f30*/  IADD3.X R3, R27, UR5, RZ, P0, !PT ;  /* 0x000000051b037c10 */ /* 0x000fca00087fe4ff */
[----:B------:R2:W3:Y:S04]  /*3f40*/  @P1 LDG.E.U16 R20, [R2.64] ;  /* 0x0000001602141981 */ /* 0x0004e8000c1e1500 */
[----:B------:R0:W-:Y:S04]  /*3f50*/  STL [R1+0x708], R22 ;  /* 0x0007081601007387 */ /* 0x0001e80000100800 */
[----:B------:R-:W3:Y:S01]  /*3f60*/  LDL.64 R24, [R1+0x400] ;  /* 0x0004000001187983 */ /* 0x000ee20000100a00 */
[----:B------:R-:W-:Y:S02]  /*3f70*/  PRMT R19, RZ, 0x7610, R19 ;  /* 0x00007610ff137816 */ /* 0x000fe40000000013 */
[----:B------:R-:W-:Y:S01]  /*3f80*/  PRMT R18, RZ, 0x7610, R18 ;  /* 0x00007610ff127816 */ /* 0x000fe20000000012 */
[----:B----4-:R-:W-:Y:S04]  /*3f90*/  STL [R1+0x714], R21 ;  /* 0x0007141501007387 */ /* 0x010fe80000100800 */
[----:B0-----:R-:W4:Y:S01]  /*3fa0*/  LDL.64 R22, [R1+0x418] ;  /* 0x0004180001167983 */ /* 0x001f220000100a00 */
[----:B--2---:R-:W-:-:S04]  /*3fb0*/  IADD3 R2, P0, R4, UR4, RZ ;  /* 0x0000000404027c10 */ /* 0x004fc8000ff1e0ff */
[----:B------:R-:W-:-:S05]  /*3fc0*/  IADD3.X R3, R5, UR5, RZ, P0, !PT ;  /* 0x0000000505037c10 */ /* 0x000fca00087fe4ff */
[----:B------:R0:W2:Y:S04]  /*3fd0*/  @P1 LDG.E.U16 R19, [R2.64] ;  /* 0x0000001602131981 */ /* 0x0000a8000c1e1500 */
[----:B---3--:R1:W-:Y:S04]  /*3fe0*/  STL [R1+0x724], R20 ;  /* 0x0007241401007387 */ /* 0x0083e80000100800 */
[----:B------:R-:W3:Y:S01]  /*3ff0*/  LDL.64 R4, [R1+0x410] ;  /* 0x0004100001047983 */ /* 0x000ee20000100a00 */
        /* <DEDUP_REMOVED lines=10> */
[----:B------:R-:W2:Y:S01]  /*40a0*/  LDL.64 R24, [R1+0x408] ;  /* 0x0004080001187983 */ /* 0x000ea20000100a00 */
[----:B---3--:R-:W-:-:S04]  /*40b0*/  IADD3 R2, P0, R4, UR4, RZ ;  /* 0x0000000404027c10 */ /* 0x008fc8000ff1e0ff */
[----:B------:R-:W-:-:S05]  /*40c0*/  IADD3.X R3, R5, UR5, RZ, P0, !PT ;  /* 0x0000000505037c10 */ /* 0x000fca00087fe4ff */
[----:B------:R2:W3:Y:S04]  /*40d0*/  @P1 LDG.E.U16 R16, [R2.64] ;  /* 0x0000001602101981 */ /* 0x0004e8000c1e1500 */
[----:B------:R0:W-:Y:S04]  /*40e0*/  STL [R1+0x72c], R18 ;  /* 0x00072c1201007387 */ /* 0x0001e80000100800 */
[----:B-1----:R-:W3:Y:S01]  /*40f0*/  LDL.64 R20, [R1+0x420] ;  /* 0x0004200001147983 */ /* 0x002ee20000100a00 */
[----:B------:R-:W-:-:S03]  /*4100*/  PRMT R15, RZ, 0x7610, R15 ;  /* 0x00007610ff0f7816 */ /* 0x000fc6000000000f */
[----:B----4-:R1:W-:Y:S04]  /*4110*/  STL [R1+0x730], R17 ;  /* 0x0007301101007387 */ /* 0x0103e80000100800 */
[----:B------:R-:W4:Y:S04]  /*4120*/  LDL.64 R4, [R1+0x438] ;  /* 0x0004380001047983 */ /* 0x000f280000100a00 */
[----:B------:R-:W4:Y:S04]  /*4130*/  LDL.64 R22, [R1+0x430] ;  /* 0x0004300001167983 */ /* 0x000f280000100a00 */
[----:B0-----:R-:W4:Y:S01]  /*4140*/  LDL.64 R18, [R1+0x428] ;  /* 0x0004280001127983 */ /* 0x001f220000100a00 */
[----:B--2---:R-:W-:-:S04]  /*4150*/  IADD3 R2, P0, R24, UR4, RZ ;  /* 0x0000000418027c10 */ /* 0x004fc8000ff1e0ff */
[----:B------:R-:W-:-:S05]  /*4160*/  IADD3.X R3, R25, UR5, RZ, P0, !PT ;  /* 0x0000000519037c10 */ /* 0x000fca00087fe4ff */
[----:B------:R0:W2:Y:S04]  /*4170*/  @P1 LDG.E.U16 R15, [R2.64] ;  /* 0x00000016020f1981 */ /* 0x0000a8000c1e1500 */
[----:B---3--:R3:W-:Y:S01]  /*4180*/  STL [R1+0x734], R16 ;  /* 0x0007341001007387 */ /* 0x0087e20000100800 */
[----:B------:R-:W-:Y:S02]  /*4190*/  PRMT R14, RZ, 0x7610, R14 ;  /* 0x00007610ff0e7816 */ /* 0x000fe4000000000e */
[----:B------:R-:W-:Y:S01]  /*41a0*/  PRMT R13, RZ, 0x7610, R13 ;  /* 0x00007610ff0d7816 */ /* 0x000fe2000000000d */
[----:B-1----:R-:W2:Y:S01]  /*41b0*/  LDL R17, [R1+0x4e0] ;  /* 0x0004e00001117983 */ /* 0x002ea20000100800 */
[----:B0-----:R-:W-:Y:S02]  /*41c0*/  IADD3 R2, P0, R20, UR4, RZ ;  /* 0x0000000414027c10 */ /* 0x001fe4000ff1e0ff */
[----:B------:R-:W-:Y:S01]  /*41d0*/  PRMT R12, RZ, 0x7610, R12 ;  /* 0x00007610ff0c7816 */ /* 0x000fe2000000000c */
[----:B---3--:R-:W3:Y:S01]  /*41e0*/  LDL R16, [R1+0x4d8] ;  /* 0x0004d80001107983 */ /* 0x008ee20000100800 */
[----:B------:R-:W-:-:S03]  /*41f0*/  IADD3.X R3, R21, UR5, RZ, P0, !PT ;  /* 0x0000000515037c10 */ /* 0x000fc600087fe4ff */
[----:B------:R-:W2:Y:S04]  /*4200*/  LDL.64 R20, [R1+0x440] ;  /* 0x0004400001147983 */ /* 0x000ea80000100a00 */
[----:B------:R4:W2:Y:S01]  /*4210*/  @P1 LDG.E.U16 R14, [R2.64] ;  /* 0x00000016020e1981 */ /* 0x0008a2000c1e1500 */
[----:B------:R-:W-:-:S03]  /*4220*/  ISETP.GT.AND P1, PT, R0, 0xf, PT ;  /* 0x0000000f0000780c */ /* 0x000fc60003f24270 */
[----:B------:R-:W0:Y:S01]  /*4230*/  S2R R29, SR_TID.X ;  /* 0x00000000001d7919 */ /* 0x000e220000002100 */
[----:B------:R-:W-:Y:S02]  /*4240*/  PRMT R11, RZ, 0x7610, R11 ;  /* 0x00007610ff0b7816 */ /* 0x000fe4000000000b */
[----:B----4-:R-:W-:Y:S02]  /*4250*/  IADD3 R2, P0, R4, UR4, RZ ;  /* 0x0000000404027c10 */ /* 0x010fe4000ff1e0ff */
[----:B------:R-:W4:Y:S02]  /*4260*/  LDL R4, [R1+0x4d4] ;  /* 0x0004d40001047983 */ /* 0x000f240000100800 */
[----:B------:R-:W-:-:S05]  /*4270*/  IADD3.X R3, R5, UR5, RZ, P0, !PT ;  /* 0x0000000505037c10 */ /* 0x000fca00087fe4ff */
[----:B------:R1:W3:Y:S02]  /*4280*/  @P1 LDG.E.U16 R13, [R2.64] ;  /* 0x00000016020d1981 */ /* 0x0002e4000c1e1500 */
[----:B-1----:R-:W-:-:S04]  /*4290*/  IADD3 R2, P0, R22, UR4, RZ ;  /* 0x0000000416027c10 */ /* 0x002fc8000ff1e0ff */
[----:B------:R-:W-:-:S05]  /*42a0*/  IADD3.X R3, R23, UR5, RZ, P0, !PT ;  /* 0x0000000517037c10 */ /* 0x000fca00087fe4ff */
[----:B------:R1:W3:Y:S02]  /*42b0*/  @P1 LDG.E.U16 R12, [R2.64] ;  /* 0x00000016020c1981 */ /* 0x0002e4000c1e1500 */
[----:B-1----:R-:W-:Y:S02]  /*42c0*/  IADD3 R2, P0, R18, UR4, RZ ;  /* 0x0000000412027c10 */ /* 0x002fe4000ff1e0ff */
[----:B------:R-:W3:Y:S02]  /*42d0*/  LDL R18, [R1+0x4dc] ;  /* 0x0004dc0001127983 */ /* 0x000ee40000100800 */
[----:B------:R-:W-:Y:S02]  /*42e0*/  IADD3.X R3, R19, UR5, RZ, P0, !PT ;  /* 0x0000000513037c10 */ /* 0x000fe400087fe4ff */
[----:B------:R1:W-:Y:S01]  /*42f0*/  STL [R1+0x6e8], R0 ;  /* 0x0006e80001007387 */ /* 0x0003e20000100800 */
[----:B0-----:R-:W-:-:S03]  /*4300*/  LOP3.LUT R5, R29, 0xf, RZ, 0xc0, !PT ;  /* 0x0000000f1d057812 */ /* 0x001fc600078ec0ff */
[----:B------:R2:W3:Y:S04]  /*4310*/  @P1 LDG.E.U16 R11, [R2.64] ;  /* 0x00000016020b1981 */ /* 0x0004e8000c1e1500 */
[----:B------:R-:W3:Y:S01]  /*4320*/  LDL.LU R19, [R1+0x4b0] ;  /* 0x0004b00001137983 */ /* 0x000ee20000300800 */
[----:B--2---:R-:W-:-:S03]  /*4330*/  IADD3 R2, P0, R20, UR4, RZ ;  /* 0x0000000414027c10 */ /* 0x004fc6000ff1e0ff */
[----:B------:R-:W2:Y:S04]  /*4340*/  LDL.LU R20, [R1+0x4b8] ;  /* 0x0004b80001147983 */ /* 0x000ea80000300800 */
[----:B------:R-:W2:Y:S01]  /*4350*/  LDL.LU R29, [R1+0x4b4] ;  /* 0x0004b400011d7983 */ /* 0x000ea20000300800 */
[----:B------:R-:W-:Y:S02]  /*4360*/  PRMT R10, RZ, 0x7610, R10 ;  /* 0x00007610ff0a7816 */ /* 0x000fe4000000000a */
[----:B------:R-:W-:-:S05]  /*4370*/  IADD3.X R3, R21, UR5, RZ, P0, !PT ;  /* 0x0000000515037c10 */ /* 0x000fca00087fe4ff */
[----:B------:R0:W2:Y:S01]  /*4380*/  @P1 LDG.E.U16 R10, [R2.64] ;  /* 0x00000016020a1981 */ /* 0x0000a2000c1e1500 */
[----:B------:R-:W-:Y:S02]  /*4390*/  ISETP.GE.AND P2, PT, R5, R0, PT ;  /* 0x000000000500720c */ /* 0x000fe40003f46270 */
[----:B------:R-:W-:Y:S01]  /*43a0*/  PRMT R7, RZ, 0x7610, R7 ;  /* 0x00007610ff077816 */ /* 0x000fe20000000007 */
[----:B-1----:R-:W2:Y:S04]  /*43b0*/  LDL.LU R0, [R1+0x4ac] ;  /* 0x0004ac0001007983 */ /* 0x002ea80000300800 */
[----:B------:R-:W2:Y:S01]  /*43c0*/  LDL.LU R26, [R1+0x2c] ;  /* 0x00002c00011a7983 */ /* 0x000ea20000300800 */
[--C-:B0-----:R-:W-:Y:S02]  /*43d0*/  IMAD.MOV.U32 R2, RZ, RZ, R9.reuse ;  /* 0x000000ffff027224 */ /* 0x101fe400078e0009 */
[--C-:B------:R-:W-:Y:S01]  /*43e0*/  IMAD.MOV.U32 R3, RZ, RZ, R8.reuse ;  /* 0x000000ffff037224 */ /* 0x100fe200078e0008 */
[----:B------:R-:W-:Y:S01]  /*43f0*/  PRMT R9, RZ, 0x7610, R9 ;  /* 0x00007610ff097816 */ /* 0x000fe20000000009 */
[----:B------:R-:W2:Y:S01]  /*4400*/  LDL.LU R27, [R1+0x30] ;  /* 0x00003000011b7983 */ /* 0x000ea20000300800 */
[----:B------:R-:W-:-:S02]  /*4410*/  PRMT R8, RZ, 0x7610, R8 ;  /* 0x00007610ff087816 */ /* 0x000fc40000000008 */
[----:B------:R-:W-:Y:S01]  /*4420*/  PRMT R6, RZ, 0x7610, R6 ;  /* 0x00007610ff067816 */ /* 0x000fe20000000006 */
[----:B------:R-:W0:Y:S02]  /*4430*/  S2R R28, SR_TID.X ;  /* 0x00000000001c7919 */ /* 0x000e240000002100 */
[----:B0-----:R-:W-:-:S05]  /*4440*/  LOP3.LUT R28, R28, 0x7f, RZ, 0xc0, !PT ;  /* 0x0000007f1c1c7812 */ /* 0x001fca00078ec0ff */
[----:B------:R-:W-:Y:S01]  /*4450*/  IMAD.SHL.U32 R28, R28, 0x2, RZ ;  /* 0x000000021c1c7824 */ /* 0x000fe200078e00ff */
[----:B------:R-:W-:Y:S01]  /*4460*/  BAR.SYNC.DEFER_BLOCKING 0x0 ;  /* 0x0000000000007b1d */ /* 0x000fe20000010000 */
[----:B----4-:R-:W-:-:S05]  /*4470*/  IMAD.WIDE R4, R4, 0x2, R2 ;  /* 0x0000000204047825 */ /* 0x010fca00078e0202 */
[----:B------:R3:W4:Y:S02]  /*4480*/  @!P2 LDG.E.U16 R9, [R4.64] ;  /* 0x000000160409a981 */ /* 0x000724000c1e1500 */
[--C-:B---3--:R-:W-:Y:S02]  /*4490*/  IMAD.WIDE R4, R16, 0x2, R2.reuse ;  /* 0x0000000210047825 */ /* 0x108fe400078e0202 */
[----:B------:R-:W3:Y:S04]  /*44a0*/  LDL.LU R16, [R1+0x34] ;  /* 0x0000340001107983 */ /* 0x000ee80000300800 */
[----:B------:R0:W4:Y:S04]  /*44b0*/  @!P2 LDG.E.U16 R8, [R4.64] ;  /* 0x000000160408a981 */ /* 0x000128000c1e1500 */
[----:B------:R-:W4:Y:S04]  /*44c0*/  LDL.LU R24, [R1+0x4a4] ;  /* 0x0004a40001187983 */ /* 0x000f280000300800 */
[----:B------:R-:W4:Y:S04]  /*44d0*/  LDL.LU R21, [R1+0x49c] ;  /* 0x00049c0001157983 */ /* 0x000f280000300800 */
[----:B------:R-:W4:Y:S04]  /*44e0*/  LDL.LU R22, [R1+0x1c] ;  /* 0x00001c0001167983 */ /* 0x000f280000300800 */
[----:B------:R-:W4:Y:S01]  /*44f0*/  LDL.LU R23, [R1+0x24] ;  /* 0x0000240001177983 */ /* 0x000f220000300800 */
[----:B0-----:R-:W-:-:S03]  /*4500*/  IMAD.WIDE R4, R18, 0x2, R2 ;  /* 0x0000000212047825 */ /* 0x001fc600078e0202 */
[----:B------:R-:W4:Y:S04]  /*4510*/  LDL.LU R25, [R1+0x20] ;  /* 0x0000200001197983 */ /* 0x000f280000300800 */
[----:B------:R0:W4:Y:S04]  /*4520*/  @!P2 LDG.E.U16 R7, [R4.64] ;  /* 0x000000160407a981 */ /* 0x000128000c1e1500 */
[----:B------:R1:W-:Y:S01]  /*4530*/  STL [R1+0x6f0], R2 ;  /* 0x0006f00201007387 */ /* 0x0003e20000100800 */
[----:B0-----:R-:W-:-:S03]  /*4540*/  IMAD.WIDE R4, R17, 0x2, R2 ;  /* 0x0000000211047825 */ /* 0x001fc600078e0202 */
[----:B-1----:R-:W4:Y:S04]  /*4550*/  LDL.LU R2, [R1+0x4a8] ;  /* 0x0004a80001027983 */ /* 0x002f280000300800 */
[----:B------:R0:W-:Y:S04]  /*4560*/  STL [R1+0x6ec], R3 ;  /* 0x0006ec0301007387 */ /* 0x0001e80000100800 */
[----:B------:R1:W4:Y:S04]  /*4570*/  @!P2 LDG.E.U16 R6, [R4.64] ;  /* 0x000000160406a981 */ /* 0x000328000c1e1500 */
[----:B0-----:R-:W4:Y:S04]  /*4580*/  LDL.LU R3, [R1+0x4a0] ;  /* 0x0004a00001037983 */ /* 0x001f280000300800 */
[----:B-1----:R-:W4:Y:S04]  /*4590*/  LDL.LU R5, [R1+0x28] ;  /* 0x0000280001057983 */ /* 0x002f280000300800 */
[----:B------:R-:W4:Y:S04]  /*45a0*/  LDL.LU R17, [R1+0x18] ;  /* 0x0000180001117983 */ /* 0x000f280000300800 */
[----:B------:R0:W-:Y:S04]  /*45b0*/  STS.U16 [R28], R19 ;  /* 0x000000131c007388 */ /* 0x0001e80000000400 */
[----:B------:R-:W4:Y:S04]  /*45c0*/  LDL.LU R18, [R1+0x490] ;  /* 0x0004900001127983 */ /* 0x000f280000300800 */
[----:B--2---:R1:W-:Y:S04]  /*45d0*/  STS.U16 [R28+0x100], R20 ;  /* 0x000100141c007388 */ /* 0x0043e80000000400 */
[----:B0-----:R-:W2:Y:S04]  /*45e0*/  LDL.LU R19, [R1+0x494] ;  /* 0x0004940001137983 */ /* 0x001ea80000300800 */
[----:B------:R0:W-:Y:S04]  /*45f0*/  STS.U16 [R28+0x200], R29 ;  /* 0x0002001d1c007388 */ /* 0x0001e80000000400 */
[----:B-1----:R-:W2:Y:S04]  /*4600*/  LDL.LU R20, [R1+0x498] ;  /* 0x0004980001147983 */ /* 0x002ea80000300800 */
[----:B0-----:R-:W2:Y:S04]  /*4610*/  LDL.LU R29, [R1+0x48c] ;  /* 0x00048c00011d7983 */ /* 0x001ea80000300800 */
[----:B------:R-:W-:Y:S04]  /*4620*/  STS.U16 [R28+0x300], R0 ;  /* 0x000300001c007388 */ /* 0x000fe80000000400 */
[----:B------:R0:W-:Y:S04]  /*4630*/  STS.U16 [R28+0x2000], R26 ;  /* 0x0020001a1c007388 */ /* 0x0001e80000000400 */
[----:B------:R1:W-:Y:S04]  /*4640*/  STS.U16 [R28+0x2100], R27 ;  /* 0x0021001b1c007388 */ /* 0x0003e80000000400 */
[----:B0-----:R-:W2:Y:S04]  /*4650*/  LDL.LU R26, [R1+0x8] ;  /* 0x00000800011a7983 */ /* 0x001ea80000300800 */
[----:B-1----:R-:W2:Y:S04]  /*4660*/  LDL.LU R27, [R1+0x480] ;  /* 0x00048000011b7983 */ /* 0x002ea80000300800 */
[----:B------:R-:W2:Y:S04]  /*4670*/  LDL.LU R4, [R1+0x484] ;  /* 0x0004840001047983 */ /* 0x000ea80000300800 */
[----:B------:R-:W2:Y:S04]  /*4680*/  LDL.LU R0, [R1+0x47c] ;  /* 0x00047c0001007983 */ /* 0x000ea80000300800 */
[----:B---3--:R0:W-:Y:S02]  /*4690*/  STS.U16 [R28+0x2200], R16 ;  /* 0x002200101c007388 */ /* 0x0081e40000000400 */
[----:B0-----:R-:W-:-:S02]  /*46a0*/  LOP3.LUT R16, R28, 0x10, RZ, 0x3c, !PT ;  /* 0x000000101c107812 */ /* 0x001fc400078e3cff */
[----:B----4-:R0:W-:Y:S04]  /*46b0*/  STS.U16 [R28+0x2300], R5 ;  /* 0x002300051c007388 */ /* 0x0101e80000000400 */
[----:B------:R-:W-:Y:S04]  /*46c0*/  STS.U16 [R16+0x400], R3 ;  /* 0x0004000310007388 */ /* 0x000fe80000000400 */
[----:B------:R-:W-:Y:S04]  /*46d0*/  STS.U16 [R16+0x500], R2 ;  /* 0x0005000210007388 */ /* 0x000fe80000000400 */
[----:B------:R1:W-:Y:S04]  /*46e0*/  STS.U16 [R16+0x600], R24 ;  /* 0x0006001810007388 */ /* 0x0003e80000000400 */
[----:B0-----:R-:W3:Y:S04]  /*46f0*/  LDL.LU R28, [R1+0x488] ;  /* 0x00048800011c7983 */ /* 0x001ee80000300800 */
[----:B-1----:R-:W0:Y:S04]  /*4700*/  S2R R24, SR_TID.X ;  /* 0x0000000000187919 */ /* 0x002e280000002100 */
[----:B------:R1:W-:Y:S04]  /*4710*/  STS.U16 [R16+0x700], R21 ;  /* 0x0007001510007388 */ /* 0x0003e80000000400 */
[----:B------:R-:W2:Y:S04]  /*4720*/  LDL.LU R5, [R1] ;  /* 0x0000000001057983 */ /* 0x000ea80000300800 */
[----:B------:R-:W3:Y:S01]  /*4730*/  LDL.LU R2, [R1+0x4] ;  /* 0x0000040001027983 */ /* 0x000ee20000300800 */
[----:B0-----:R-:W-:-:S03]  /*4740*/  LOP3.LUT R3, R24, 0x7f, RZ, 0xc0, !PT ;  /* 0x0000007f18037812 */ /* 0x001fc600078ec0ff */
[----:B------:R0:W-:Y:S02]  /*4750*/  STS.U16 [R16+0x2400], R22 ;  /* 0x0024001610007388 */ /* 0x0001e40000000400 */
[----:B-1----:R-:W-:Y:S02]  /*4760*/  IMAD.SHL.U32 R21, R3, 0x2, RZ ;  /* 0x0000000203157824 */ /* 0x002fe400078e00ff */
[----:B------:R1:W-:Y:S03]  /*4770*/  STS.U16 [R16+0x2500], R23 ;  /* 0x0025001710007388 */ /* 0x0003e60000000400 */
[----:B------:R-:W-:Y:S01]  /*4780*/  LOP3.LUT R21, R21, 0x20, RZ, 0x3c, !PT ;  /* 0x0000002015157812 */ /* 0x000fe200078e3cff */
[----:B0-----:R-:W3:Y:S04]  /*4790*/  LDL.LU R22, [R1+0x470] ;  /* 0x0004700001167983 */ /* 0x001ee80000300800 */
[----:B------:R0:W-:Y:S04]  /*47a0*/  STS.U16 [R16+0x2600], R25 ;  /* 0x0026001910007388 */ /* 0x0001e80000000400 */
[----:B-1----:R-:W3:Y:S04]  /*47b0*/  LDL.LU R23, [R1+0x474] ;  /* 0x0004740001177983 */ /* 0x002ee80000300800 */
[----:B------:R-:W3:Y:S04]  /*47c0*/  LDL.LU R24, [R1+0x478] ;  /* 0x0004780001187983 */ /* 0x000ee80000300800 */
[----:B0-----:R-:W3:Y:S04]  /*47d0*/  LDL.LU R25, [R1+0x46c] ;  /* 0x00046c0001197983 */ /* 0x001ee80000300800 */
[----:B------:R0:W-:Y:S04]  /*47e0*/  STS.U16 [R16+0x2700], R17 ;  /* 0x0027001110007388 */ /* 0x0001e80000000400 */
[----:B------:R1:W-:Y:S04]  /*47f0*/  STS.U16 [R21+0x800], R18 ;  /* 0x0008001215007388 */ /* 0x0003e80000000400 */
[----:B--2---:R2:W-:Y:S04]  /*4800*/  STS.U16 [R21+0x900], R19 ;  /* 0x0009001315007388 */ /* 0x0045e80000000400 */
[----:B0-----:R-:W3:Y:S04]  /*4810*/  LDL.LU R16, [R1+0x734] ;  /* 0x0007340001107983 */ /* 0x001ee80000300800 */
[----:B------:R-:W3:Y:S04]  /*4820*/  LDL.LU R17, [R1+0x730] ;  /* 0x0007300001117983 */ /* 0x000ee80000300800 */
[----:B-1----:R-:W3:Y:S04]  /*4830*/  LDL.LU R18, [R1+0x72c] ;  /* 0x00072c0001127983 */ /* 0x002ee80000300800 */
[----:B--2---:R-:W2:Y:S04]  /*4840*/  LDL.LU R19, [R1+0x728] ;  /* 0x0007280001137983 */ /* 0x004ea80000300800 */
[----:B------:R0:W-:Y:S04]  /*4850*/  STS.U16 [R21+0xa00], R20 ;  /* 0x000a001415007388 */ /* 0x0001e80000000400 */
[----:B------:R1:W-:Y:S04]  /*4860*/  STS.U16 [R21+0xb00], R29 ;  /* 0x000b001d15007388 */ /* 0x0003e80000000400 */
[----:B0-----:R-:W2:Y:S04]  /*4870*/  LDL.LU R20, [R1+0x724] ;  /* 0x0007240001147983 */ /* 0x001ea80000300800 */
[----:B-1----:R-:W2:Y:S04]  /*4880*/  LDL.LU R29, [R1+0x720] ;  /* 0x00072000011d7983 */ /* 0x002ea80000300800 */
[----:B--2---:R0:W-:Y:S04]  /*4890*/  STS.U16 [R21+0x2800], R29 ;  /* 0x0028001d15007388 */ /* 0x0041e80000000400 */
[----:B0-----:R-:W2:Y:S01]  /*48a0*/  LDL.LU R29, [R1+0x71c] ;  /* 0x00071c00011d7983 */ /* 0x001ea20000300800 */
[----:B------:R-:W-:-:S03]  /*48b0*/  IMAD.SHL.U32 R3, R3, 0x2, RZ ;  /* 0x0000000203037824 */ /* 0x000fc600078e00ff */
[----:B--2---:R0:W-:Y:S04]  /*48c0*/  STS.U16 [R21+0x2900], R29 ;  /* 0x0029001d15007388 */ /* 0x0041e80000000400 */
[----:B0-----:R-:W2:Y:S01]  /*48d0*/  LDL.LU R29, [R1+0x718] ;  /* 0x00071800011d7983 */ /* 0x001ea20000300800 */
[----:B------:R-:W-:-:S03]  /*48e0*/  LOP3.LUT R3, R3, 0x30, RZ, 0x3c, !PT ;  /* 0x0000003003037812 */ /* 0x000fc600078e3cff */
[----:B--2---:R0:W-:Y:S04]  /*48f0*/  STS.U16 [R21+0x2a00], R29 ;  /* 0x002a001d15007388 */ /* 0x0041e80000000400 */
[----:B------:R1:W-:Y:S04]  /*4900*/  STS.U16 [R21+0x2b00], R26 ;  /* 0x002b001a15007388 */ /* 0x0003e80000000400 */
[----:B------:R2:W-:Y:S04]  /*4910*/  STS.U16 [R3+0xc00], R27 ;  /* 0x000c001b03007388 */ /* 0x0005e80000000400 */
[----:B0-----:R-:W4:Y:S04]  /*4920*/  LDL.LU R29, [R1+0x460] ;  /* 0x00046000011d7983 */ /* 0x001f280000300800 */
[----:B-1----:R-:W4:Y:S04]  /*4930*/  LDL.LU R21, [R1+0x714] ;  /* 0x0007140001157983 */ /* 0x002f280000300800 */
[----:B------:R-:W4:Y:S04]  /*4940*/  LDL.LU R26, [R1+0x710] ;  /* 0x00071000011a7983 */ /* 0x000f280000300800 */
[----:B--2---:R-:W2:Y:S04]  /*4950*/  LDL.LU R27, [R1+0x70c] ;  /* 0x00070c00011b7983 */ /* 0x004ea80000300800 */
[----:B---3--:R0:W-:Y:S04]  /*4960*/  STS.U16 [R3+0xd00], R28 ;  /* 0x000d001c03007388 */ /* 0x0081e80000000400 */
[----:B------:R-:W-:Y:S04]  /*4970*/  STS.U16 [R3+0xe00], R4 ;  /* 0x000e000403007388 */ /* 0x000fe80000000400 */
[----:B------:R1:W-:Y:S04]  /*4980*/  STS.U16 [R3+0xf00], R0 ;  /* 0x000f000003007388 */ /* 0x0003e80000000400 */
[----:B0-----:R-:W3:Y:S04]  /*4990*/  LDL.LU R28, [R1+0x44c] ;  /* 0x00044c00011c7983 */ /* 0x001ee80000300800 */
[----:B-1----:R-:W0:Y:S04]  /*49a0*/  S2R R0, SR_TID.X ;  /* 0x0000000000007919 */ /* 0x002e280000002100 */
[----:B------:R-:W-:Y:S01]  /*49b0*/  STS.U16 [R3+0x2c00], R5 ;  /* 0x002c000503007388 */ /* 0x000fe20000000400 */
[----:B0-----:R-:W-:-:S05]  /*49c0*/  LOP3.LUT R0, R0, 0x7f, RZ, 0xc0, !PT ;  /* 0x0000007f00007812 */ /* 0x001fca00078ec0ff */
[----:B------:R-:W-:-:S05]  /*49d0*/  IMAD.SHL.U32 R4, R0, 0x2, RZ ;  /* 0x0000000200047824 */ /* 0x000fca00078e00ff */
[----:B------:R-:W-:Y:S01]  /*49e0*/  LOP3.LUT R4, R4, 0x40, RZ, 0x3c, !PT ;  /* 0x0000004004047812 */ /* 0x000fe200078e3cff */
[----:B--2---:R0:W-:Y:S04]  /*49f0*/  STS.U16 [R3+0x2d00], R27 ;  /* 0x002d001b03007388 */ /* 0x0041e80000000400 */
[----:B------:R1:W-:Y:S04]  /*4a00*/  STS.U16 [R3+0x2e00], R2 ;  /* 0x002e000203007388 */ /* 0x0003e80000000400 */
[----:B----4-:R2:W-:Y:S04]  /*4a10*/  STS.U16 [R3+0x2f00], R26 ;  /* 0x002f001a03007388 */ /* 0x0105e80000000400 */
[----:B0-----:R-:W4:Y:S04]  /*4a20*/  LDL.LU R27, [R1+0x458] ;  /* 0x00045800011b7983 */ /* 0x001f280000300800 */
[----:B------:R-:W3:Y:S04]  /*4a30*/  LDL.LU R5, [R1+0x3c] ;  /* 0x00003c0001057983 */ /* 0x000ee80000300800 */
[----:B-1----:R-:W3:Y:S04]  /*4a40*/  LDL.LU R2, [R1+0x448] ;  /* 0x0004480001027983 */ /* 0x002ee80000300800 */
[----:B--2---:R-:W2:Y:S04]  /*4a50*/  LDL.LU R26, [R1+0x45c] ;  /* 0x00045c00011a7983 */ /* 0x004ea80000300800 */
[----:B------:R-:W2:Y:S04]  /*4a60*/  LDL.LU R3, [R1+0x264] ;  /* 0x0002640001037983 */ /* 0x000ea80000300800 */
[----:B------:R0:W-:Y:S04]  /*4a70*/  STS.U16 [R4+0x1000], R22 ;  /* 0x0010001604007388 */ /* 0x0001e80000000400 */
[----:B------:R1:W-:Y:S04]  /*4a80*/  STS.U16 [R4+0x1100], R23 ;  /* 0x0011001704007388 */ /* 0x0003e80000000400 */
[----:B------:R1:W-:Y:S04]  /*4a90*/  STS.U16 [R4+0x1200], R24 ;  /* 0x0012001804007388 */ /* 0x0003e80000000400 */
[----:B0-----:R-:W2:Y:S04]  /*4aa0*/  LDL.LU R22, [R1+0x708] ;  /* 0x0007080001167983 */ /* 0x001ea80000300800 */
[----:B-1----:R-:W2:Y:S04]  /*4ab0*/  LDL.LU R23, [R1+0x704] ;  /* 0x0007040001177983 */ /* 0x002ea80000300800 */
[----:B------:R-:W3:Y:S04]  /*4ac0*/  LDL.LU R24, [R1+0x700] ;  /* 0x0007000001187983 */ /* 0x000ee80000300800 */
[----:B------:R0:W-:Y:S04]  /*4ad0*/  STS.U16 [R4+0x1300], R25 ;  /* 0x0013001904007388 */ /* 0x0001e80000000400 */
[----:B0-----:R-:W4:Y:S01]  /*4ae0*/  LDL.LU R25, [R1+0x6fc] ;  /* 0x0006fc0001197983 */ /* 0x001f220000300800 */
[----:B------:R-:W-:-:S05]  /*4af0*/  IMAD.SHL.U32 R0, R0, 0x2, RZ ;  /* 0x0000000200007824 */ /* 0x000fca00078e00ff */
[----:B------:R-:W-:Y:S01]  /*4b00*/  LOP3.LUT R0, R0, 0x50, RZ, 0x3c, !PT ;  /* 0x0000005000007812 */ /* 0x000fe200078e3cff */
[----:B--2---:R0:W-:Y:S04]  /*4b10*/  STS.U16 [R4+0x3000], R23 ;  /* 0x0030001704007388 */ /* 0x0041e80000000400 */
[----:B---3--:R1:W-:Y:S04]  /*4b20*/  STS.U16 [R4+0x3100], R24 ;  /* 0x0031001804007388 */ /* 0x0083e80000000400 */
[----:B0-----:R-:W2:Y:S04]  /*4b30*/  LDL.LU R23, [R1+0x454] ;  /* 0x0004540001177983 */ /* 0x001ea80000300800 */
[----:B-1----:R-:W3:Y:S04]  /*4b40*/  LDL.LU R24, [R1+0x450] ;  /* 0x0004500001187983 */ /* 0x002ee80000300800 */
[----:B----4-:R0:W-:Y:S04]  /*4b50*/  STS.U16 [R4+0x3200], R25 ;  /* 0x0032001904007388 */ /* 0x0101e80000000400 */
[----:B------:R1:W-:Y:S04]  /*4b60*/  STS.U16 [R4+0x3300], R22 ;  /* 0x0033001604007388 */ /* 0x0003e80000000400 */
[----:B0-----:R-:W4:Y:S04]  /*4b70*/  LDL.LU R25, [R1+0x464] ;  /* 0x0004640001197983 */ /* 0x001f280000300800 */
[----:B-1----:R-:W2:Y:S04]  /*4b80*/  LDL.LU R22, [R1+0x468] ;  /* 0x0004680001167983 */ /* 0x002ea80000300800 */
[----:B------:R0:W-:Y:S04]  /*4b90*/  STS.U16 [R0+0x1400], R29 ;  /* 0x0014001d00007388 */ /* 0x0001e80000000400 */
[----:B0-----:R-:W3:Y:S04]  /*4ba0*/  LDL.LU R29, [R1+0x6f8] ;  /* 0x0006f800011d7983 */ /* 0x001ee80000300800 */
[----:B------:R-:W0:Y:S02]  /*4bb0*/  S2R R4, SR_TID.X ;  /* 0x0000000000047919 */ /* 0x000e240000002100 */
[----:B0-----:R-:W-:-:S02]  /*4bc0*/  LOP3.LUT R4, R4, 0x7f, RZ, 0xc0, !PT ;  /* 0x0000007f04047812 */ /* 0x001fc400078ec0ff */
[----:B--2---:R-:W-:Y:S04]  /*4bd0*/  STS.U16 [R0+0x1500], R22 ;  /* 0x0015001600007388 */ /* 0x004fe80000000400 */
[----:B----4-:R-:W-:Y:S04]  /*4be0*/  STS.U16 [R0+0x1600], R25 ;  /* 0x0016001900007388 */ /* 0x010fe80000000400 */
[----:B------:R0:W-:Y:S04]  /*4bf0*/  STS.U16 [R0+0x1700], R26 ;  /* 0x0017001a00007388 */ /* 0x0001e80000000400 */
[----:B------:R-:W-:Y:S01]  /*4c00*/  STS.U16 [R0+0x3400], R19 ;  /* 0x0034001300007388 */ /* 0x000fe20000000400 */
[----:B0-----:R-:W-:-:S03]  /*4c10*/  IMAD.SHL.U32 R26, R4, 0x2, RZ ;  /* 0x00000002041a7824 */ /* 0x001fc600078e00ff */
[----:B------:R-:W-:Y:S01]  /*4c20*/  STS.U16 [R0+0x3500], R20 ;  /* 0x0035001400007388 */ /* 0x000fe20000000400 */
[----:B------:R-:W-:Y:S01]  /*4c30*/  IMAD.SHL.U32 R4, R4, 0x2, RZ ;  /* 0x0000000204047824 */ /* 0x000fe200078e00ff */
[----:B------:R-:W-:Y:S02]  /*4c40*/  LOP3.LUT R26, R26, 0x60, RZ, 0x3c, !PT ;  /* 0x000000601a1a7812 */ /* 0x000fe400078e3cff */
[----:B------:R-:W-:Y:S04]  /*4c50*/  STS.U16 [R0+0x3600], R21 ;  /* 0x0036001500007388 */ /* 0x000fe80000000400 */
[----:B------:R0:W-:Y:S01]  /*4c60*/  STS.U16 [R0+0x3700], R18 ;  /* 0x0037001200007388 */ /* 0x0001e20000000400 */
[----:B------:R-:W-:-:S03]  /*4c70*/  LOP3.LUT R4, R4, 0x70, RZ, 0x3c, !PT ;  /* 0x0000007004047812 */ /* 0x000fc600078e3cff */
[----:B---3--:R-:W-:Y:S04]  /*4c80*/  STS.U16 [R26+0x1800], R24 ;  /* 0x001800181a007388 */ /* 0x008fe80000000400 */
[----:B------:R-:W-:Y:S04]  /*4c90*/  STS.U16 [R26+0x1900], R23 ;  /* 0x001900171a007388 */ /* 0x000fe80000000400 */
        /* <DEDUP_REMOVED lines=9> */
[----:B0-----:R-:W2:Y:S04]  /*4d30*/  LDL R0, [R1+0x4c4] ;  /* 0x0004c40001007983 */ /* 0x001ea80000100800 */
[----:B------:R0:W-:Y:S04]  /*4d40*/  STS.U16 [R4+0x1f00], R29 ;  /* 0x001f001d04007388 */ /* 0x0001e80000000400 */
[----:B0-----:R-:W3:Y:S04]  /*4d50*/  LDL.LU R29, [R1+0x6f4] ;  /* 0x0006f400011d7983 */ /* 0x001ee80000300800 */
[----:B------:R-:W0:Y:S04]  /*4d60*/  S2R R2, SR_TID.X ;  /* 0x0000000000027919 */ /* 0x000e280000002100 */
[----:B------:R-:W-:Y:S04]  /*4d70*/  STS.U16 [R4+0x3c00], R11 ;  /* 0x003c000b04007388 */ /* 0x000fe80000000400 */
[----:B------:R-:W-:Y:S01]  /*4d80*/  STS.U16 [R4+0x3d00], R12 ;  /* 0x003d000c04007388 */ /* 0x000fe20000000400 */
[----:B0-----:R-:W-:Y:S01]  /*4d90*/  IMAD.SHL.U32 R3, R2, 0x2, RZ ;  /* 0x0000000202037824 */ /* 0x001fe200078e00ff */
[----:B------:R-:W-:-:S04]  /*4da0*/  SHF.R.S32.HI R2, RZ, 0x6, R2 ;  /* 0x00000006ff027819 */ /* 0x000fc80000011402 */
[----:B------:R-:W-:-:S04]  /*4db0*/  SGXT R2, R2, 0x1 ;  /* 0x000000010202781a */ /* 0x000fc80000000200 */
[----:B------:R-:W-:Y:S01]  /*4dc0*/  LOP3.LUT R2, R2, 0x90, RZ, 0xc0, !PT ;  /* 0x0000009002027812 */ /* 0x000fe200078ec0ff */
[----:B------:R-:W-:Y:S03]  /*4dd0*/  STS.U16 [R4+0x3e00], R13 ;  /* 0x003e000d04007388 */ /* 0x000fe60000000400 */
[----:B------:R-:W-:Y:S01]  /*4de0*/  LOP3.LUT R2, R2, 0x7e, R3, 0x78, !PT ;  /* 0x0000007e02027812 */ /* 0x000fe200078e7803 */
[----:B------:R-:W-:Y:S04]  /*4df0*/  STS.U16 [R4+0x3f00], R10 ;  /* 0x003f000a04007388 */ /* 0x000fe80000000400 */
[----:B------:R-:W-:Y:S04]  /*4e00*/  STS.U16 [R2+0x4000], R9 ;  /* 0x0040000902007388 */ /* 0x000fe80000000400 */
[----:B------:R-:W-:Y:S04]  /*4e10*/  STS.U16 [R2+0x4100], R8 ;  /* 0x0041000802007388 */ /* 0x000fe80000000400 */
[----:B------:R-:W-:Y:S04]  /*4e20*/  STS.U16 [R2+0x4200], R7 ;  /* 0x0042000702007388 */ /* 0x000fe80000000400 */
[----:B------:R-:W-:Y:S04]  /*4e30*/  STS.U16 [R2+0x4300], R6 ;  /* 0x0043000602007388 */ /* 0x000fe80000000400 */
[----:B------:R-:W-:Y:S06]  /*4e40*/  BAR.SYNC.DEFER_BLOCKING 0x0 ;  /* 0x0000000000007b1d */ /* 0x000fec0000010000 */
[----:B--2---:R-:W-:Y:S04]  /*4e50*/  LDSM.16.M88.4 R4, [R0+0x4200] ;  /* 0x004200000004783b */ /* 0x004fe80000000200 */
[----:B------:R-:W-:Y:S04]  /*4e60*/  LDSM.16.M88.4 R8, [R0+0x4000] ;  /* 0x004000000008783b */ /* 0x000fe80000000200 */
[----:B---3--:R-:W0:Y:S04]  /*4e70*/  LDSM.16.MT88.4 R12, [R29] ;  /* 0x000000001d0c783b */ /* 0x008e280000004200 */
[----:B------:R-:W-:Y:S04]  /*4e80*/  LDSM.16.MT88.4 R16, [R29+0x280] ;  /* 0x000280001d10783b */ /* 0x000fe80000004200 */
[----:B0-----:R-:W-:Y:S04]  /*4e90*/  STL.64 [R1+0x30], R12 ;  /* 0x0000300c01007387 */ /* 0x001fe80000100a00 */
[----:B------:R-:W-:Y:S04]  /*4ea0*/  STL.64 [R1+0x38], R14 ;  /* 0x0000380e01007387 */ /* 0x000fe80000100a00 */
[----:B------:R-:W0:Y:S02]  /*4eb0*/  LDSM.16.MT88.4 R12, [R29+0x80] ;  /* 0x000080001d0c783b */ /* 0x000e240000004200 */
[----:B0-----:R-:W-:-:S02]  /*4ec0*/  IMAD.MOV.U32 R23, RZ, RZ, R14 ;  /* 0x000000ffff177224 */ /* 0x001fc400078e000e */
[----:B------:R-:W-:Y:S02]  /*4ed0*/  IMAD.MOV.U32 R22, RZ, RZ, R15 ;  /* 0x000000ffff167224 */ /* 0x000fe400078e000f */
[----:B------:R-:W-:Y:S02]  /*4ee0*/  IMAD.MOV.U32 R21, RZ, RZ, R12 ;  /* 0x000000ffff157224 */ /* 0x000fe400078e000c */
[----:B------:R-:W-:Y:S02]  /*4ef0*/  IMAD.MOV.U32 R20, RZ, RZ, R13 ;  /* 0x000000ffff147224 */ /* 0x000fe400078e000d */
[----:B------:R-:W0:Y:S02]  /*4f00*/  LDSM.16.MT88.4 R12, [R29+0x100] ;  /* 0x000100001d0c783b */ /* 0x000e240000004200 */
[----:B0-----:R-:W-:Y:S02]  /*4f10*/  IMAD.MOV.U32 R27, RZ, RZ, R14 ;  /* 0x000000ffff1b7224 */ /* 0x001fe400078e000e */
[----:B------:R-:W-:-:S02]  /*4f20*/  IMAD.MOV.U32 R26, RZ, RZ, R15 ;  /* 0x000000ffff1a7224 */ /* 0x000fc400078e000f */
[----:B------:R-:W-:Y:S02]  /*4f30*/  IMAD.MOV.U32 R25, RZ, RZ, R13 ;  /* 0x000000ffff197224 */ /* 0x000fe400078e000d */
[----:B------:R-:W-:Y:S02]  /*4f40*/  IMAD.MOV.U32 R24, RZ, RZ, R12 ;  /* 0x000000ffff187224 */ /* 0x000fe400078e000c */
[----:B------:R-:W0:Y:S02]  /*4f50*/  LDSM.16.MT88.4 R12, [R29+0x180] ;  /* 0x000180001d0c783b */ /* 0x000e240000004200 */
[----:B0-----:R-:W-:Y:S02]  /*4f60*/  IMAD.MOV.U32 R2, RZ, RZ, R12 ;  /* 0x000000ffff027224 */ /* 0x001fe400078e000c */
[----:B------:R-:W-:Y:S02]  /*4f70*/  IMAD.MOV.U32 R3, RZ, RZ, R13 ;  /* 0x000000ffff037224 */ /* 0x000fe400078e000d */
[----:B------:R-:W-:-:S02]  /*4f80*/  IMAD.MOV.U32 R0, RZ, RZ, R14 ;  /* 0x000000ffff007224 */ /* 0x000fc400078e000e */
[----:B------:R-:W-:Y:S02]  /*4f90*/  IMAD.MOV.U32 R28, RZ, RZ, R15 ;  /* 0x000000ffff1c7224 */ /* 0x000fe400078e000f */
[----:B------:R-:W0:Y:S04]  /*4fa0*/  LDSM.16.MT88.4 R12, [R29+0x200] ;  /* 0x000200001d0c783b */ /* 0x000e280000004200 */
[----:B------:R-:W-:Y:S04]  /*4fb0*/  STL.64 [R1+0x6d0], R6 ;  /* 0x0006d00601007387 */ /* 0x000fe80000100a00 */
[----:B------:R1:W-:Y:S04]  /*4fc0*/  STL.64 [R1+0x6c8], R4 ;  /* 0x0006c80401007387 */ /* 0x0003e80000100a00 */
[----:B-1----:R-:W2:Y:S04]  /*4fd0*/  LDL.LU.64 R4, [R1+0x30] ;  /* 0x0000300001047983 */ /* 0x002ea80000300a00 */
[----:B------:R-:W2:Y:S04]  /*4fe0*/  LDL.LU.64 R6, [R1+0x38] ;  /* 0x0000380001067983 */ /* 0x000ea80000300a00 */
[----:B0-----:R-:W-:Y:S04]  /*4ff0*/  STL.64 [R1+0x5b0], R14 ;  /* 0x0005b00e01007387 */ /* 0x001fe80000100a00 */
[----:B------:R0:W-:Y:S04]  /*5000*/  STL.64 [R1+0x5a8], R12 ;  /* 0x0005a80c01007387 */ /* 0x0001e80000100a00 */
[----:B0-----:R-:W3:Y:S04]  /*5010*/  LDL.LU.64 R12, [R1+0x220] ;  /* 0x00022000010c7983 */ /* 0x001ee80000300a00 */
[----:B------:R-:W4:Y:S04]  /*5020*/  LDL.LU.64 R14, [R1+0x228] ;  /* 0x00022800010e7983 */ /* 0x000f280000300a00 */
[----:B----4-:R-:W-:Y:S04]  /*5030*/  STL.64 [R1+0x6e0], R14 ;  /* 0x0006e00e01007387 */ /* 0x010fe80000100a00 */
[----:B---3--:R0:W-:Y:S04]  /*5040*/  STL.64 [R1+0x6d8], R12 ;  /* 0x0006d80c01007387 */ /* 0x0081e80000100a00 */
[----:B0-----:R-:W2:Y:S04]  /*5050*/  LDL.LU.64 R12, [R1+0x230] ;  /* 0x00023000010c7983 */ /* 0x001ea80000300a00 */
[----:B------:R-:W2:Y:S04]  /*5060*/  LDL.LU.64 R14, [R1+0x238] ;  /* 0x00023800010e7983 */ /* 0x000ea80000300a00 */
[----:B------:R0:W-:Y:S04]  /*5070*/  STL.64 [R1+0x5a0], R18 ;  /* 0x0005a01201007387 */ /* 0x0001e80000100a00 */
[----:B------:R1:W-:Y:S01]  /*5080*/  STL.64 [R1+0x598], R16 ;  /* 0x0005981001007387 */ /* 0x0003e20000100a00 */
[----:B0-----:R-:W-:-:S02]  /*5090*/  IMAD.MOV.U32 R18, RZ, RZ, R23 ;  /* 0x000000ffff127224 */ /* 0x001fc400078e0017 */
[----:B------:R-:W-:Y:S02]  /*50a0*/  IMAD.MOV.U32 R19, RZ, RZ, R22 ;  /* 0x000000ffff137224 */ /* 0x000fe400078e0016 */
[----:B-1----:R-:W-:Y:S02]  /*50b0*/  IMAD.MOV.U32 R16, RZ, RZ, R21 ;  /* 0x000000ffff107224 */ /* 0x002fe400078e0015 */
[----:B------:R-:W-:Y:S02]  /*50c0*/  IMAD.MOV.U32 R17, RZ, RZ, R20 ;  /* 0x000000ffff117224 */ /* 0x000fe400078e0014 */
[----:B------:R-:W0:Y:S04]  /*50d0*/  LDSM.16.MT88.4 R20, [R29+0x300] ;  /* 0x000300001d14783b */ /* 0x000e280000004200 */
[----:B0-----:R0:W-:Y:S04]  /*50e0*/  STL.64 [R1+0x560], R22 ;  /* 0x0005601601007387 */ /* 0x0011e80000100a00 */
[----:B------:R1:W-:Y:S01]  /*50f0*/  STL.64 [R1+0x558], R20 ;  /* 0x0005581401007387 */ /* 0x0003e20000100a00 */
[----:B0-----:R-:W-:-:S02]  /*5100*/  IMAD.MOV.U32 R22, RZ, RZ, R27 ;  /* 0x000000ffff167224 */ /* 0x001fc400078e001b */
[----:B------:R-:W-:Y:S02]  /*5110*/  IMAD.MOV.U32 R23, RZ, RZ, R26 ;  /* 0x000000ffff177224 */ /* 0x000fe400078e001a */
[----:B-1----:R-:W-:Y:S02]  /*5120*/  IMAD.MOV.U32 R21, RZ, RZ, R25 ;  /* 0x000000ffff157224 */ /* 0x002fe400078e0019 */
[----:B------:R-:W-:Y:S02]  /*5130*/  IMAD.MOV.U32 R20, RZ, RZ, R24 ;  /* 0x000000ffff147224 */ /* 0x000fe400078e0018 */
[----:B------:R-:W0:Y:S04]  /*5140*/  LDSM.16.MT88.4 R24, [R29+0x380] ;  /* 0x000380001d18783b */ /* 0x000e280000004200 */
[----:B0-----:R0:W-:Y:S02]  /*5150*/  STL.64 [R1+0x520], R26 ;  /* 0x0005201a01007387 */ /* 0x0011e40000100a00 */
[----:B0-----:R-:W-:-:S02]  /*5160*/  IMAD.MOV.U32 R26, RZ, RZ, R2 ;  /* 0x000000ffff1a7224 */ /* 0x001fc400078e0002 */
[----:B------:R-:W3:Y:S01]  /*5170*/  LDL.LU R2, [R1+0x6f0] ;  /* 0x0006f00001027983 */ /* 0x000ee20000300800 */
[----:B------:R-:W-:-:S03]  /*5180*/  IMAD.MOV.U32 R27, RZ, RZ, R3 ;  /* 0x000000ffff1b7224 */ /* 0x000fc600078e0003 */
[----:B------:R-:W3:Y:S04]  /*5190*/  LDL.LU R3, [R1+0x6ec] ;  /* 0x0006ec0001037983 */ /* 0x000ee80000300800 */
[----:B------:R0:W-:Y:S02]  /*51a0*/  STL.64 [R1+0x518], R24 ;  /* 0x0005181801007387 */ /* 0x0001e40000100a00 */
[----:B0-----:R-:W-:Y:S02]  /*51b0*/  IMAD.MOV.U32 R24, RZ, RZ, R0 ;  /* 0x000000ffff187224 */ /* 0x001fe400078e0000 */
[----:B------:R-:W4:Y:S01]  /*51c0*/  LDL.LU R0, [R1+0x6e8] ;  /* 0x0006e80001007983 */ /* 0x000f220000300800 */
[C---:B--2---:R-:W-:Y:S11]  /*51d0*/  HMMA.16816.F32 R12, R4.reuse, R8, R12 ;  /* 0x00000008040c723c */ /* 0x044ff6000000180c */
[----:B------:R-:W-:Y:S11]  /*51e0*/  @!UPT UIADD3 URZ, URZ, URZ, URZ ;  /* 0x0000003f3f3ff290 */ /* 0x000ff6000fffe03f */
[----:B------:R-:W-:Y:S01]  /*51f0*/  @!UPT UIADD3 URZ, URZ, URZ, URZ ;  /* 0x0000003f3f3ff290 */ /* 0x000fe2000fffe03f */
[----:B------:R-:W-:Y:S04]  /*5200*/  STL.64 [R1+0x230], R12 ;  /* 0x0002300c01007387 */ /* 0x000fe80000100a00 */
[----:B------:R0:W-:Y:S04]  /*5210*/  STL.64 [R1+0x238], R14 ;  /* 0x0002380e01007387 */ /* 0x0001e80000100a00 */
[----:B0-----:R-:W2:Y:S04]  /*5220*/  LDL.LU.64 R14, [R1+0x6e0] ;  /* 0x0006e000010e7983 */ /* 0x001ea80000300a00 */
[----:B------:R-:W2:Y:S02]  /*5230*/  LDL.LU.64 R12, [R1+0x6d8] ;  /* 0x0006d800010c7983 */ /* 0x000ea40000300a00 */
[----:B--2---:R-:W-:Y:S11]  /*5240*/  HMMA.16816.F32 R12, R4, R10, R12 ;  /* 0x0000000a040c723c */ /* 0x004ff6000000180c */
[----:B------:R-:W-:Y:S11]  /*5250*/  @!UPT UIADD3 URZ, URZ, URZ, URZ ;  /* 0x0000003f3f3ff290 */ /* 0x000ff6000fffe03f */
[----:B------:R-:W-:Y:S01]  /*5260*/  @!UPT UIADD3 URZ, URZ, URZ, URZ ;  /* 0x0000003f3f3ff290 */ /* 0x000fe2000fffe03f */
[----:B------:R0:W-:Y:S04]  /*5270*/  STL.64 [R1+0x220], R12 ;  /* 0x0002200c01007387 */ /* 0x0001e80000100a00 */
[----:B------:R1:W-:Y:S01]  /*5280*/  STL.64 [R1+0x228], R14 ;  /* 0x0002280e01007387 */ /* 0x0003e20000100a00 */
[----:B0-----:R-:W-:Y:S02]  /*5290*/  IMAD.MOV.U32 R13, RZ, RZ, R5 ;  /* 0x000000ffff0d7224 */ /* 0x001fe400078e0005 */
[----:B------:R-:W-:Y:S02]  /*52a0*/  IMAD.MOV.U32 R12, RZ, RZ, R6 ;  /* 0x000000ffff0c7224 */ /* 0x000fe400078e0006 */
[----:B-1----:R-:W-:Y:S02]  /*52b0*/  IMAD.MOV.U32 R15, RZ, RZ, R7 ;  /* 0x000000ffff0f7224 */ /* 0x002fe400078e0007 */
[----:B------:R-:W-:Y:S01]  /*52c0*/  IMAD.MOV.U32 R14, RZ, RZ, R4 ;  /* 0x000000ffff0e7224 */ /* 0x000fe200078e0004 */
[----:B------:R-:W2:Y:S04]  /*52d0*/  LDL.LU.64 R6, [R1+0x6d0] ;  /* 0x0006d00001067983 */ /* 0x000ea80000300a00 */
[----:B------:R-:W2:Y:S04]  /*52e0*/  LDL.LU.64 R4, [R1+0x6c8] ;  /* 0x0006c80001047983 */ /* 0x000ea80000300a00 */
[----:B------:R0:W-:Y:S04]  /*52f0*/  STL.64 [R1+0x6a0], R10 ;  /* 0x0006a00a01007387 */ /* 0x0001e80000100a00 */
[----:B------:R1:W-:Y:S01]  /*5300*/  STL.64 [R1+0x698], R8 ;  /* 0x0006980801007387 */ /* 0x0003e20000100a00 */
[----:B0-----:R-:W-:-:S02]  /*5310*/  IMAD.MOV.U32 R10, RZ, RZ, R15 ;  /* 0x000000ffff0a7224 */ /* 0x001fc400078e000f */
[----:B------:R-:W-:Y:S02]  /*5320*/  IMAD.MOV.U32 R11, RZ, RZ, R14 ;  /* 0x000000ffff0b7224 */ /* 0x000fe400078e000e */
[----:B-1----:R-:W-:Y:S02]  /*5330*/  IMAD.MOV.U32 R8, RZ, RZ, R13 ;  /* 0x000000ffff087224 */ /* 0x002fe400078e000d */
[----:B------:R-:W-:Y:S02]  /*5340*/  IMAD.MOV.U32 R9, RZ, RZ, R12 ;  /* 0x000000ffff097224 */ /* 0x000fe400078e000c */
[----:B------:R-:W2:Y:S04]  /*5350*/  LDL.LU.64 R12, [R1+0x140] ;  /* 0x00014000010c7983 */ /* 0x000ea80000300a00 */
[----:B------:R-:W2:Y:S01]  /*5360*/  LDL.LU.64 R14, [R1+0x148] ;  /* 0x00014800010e7983 */ /* 0x000ea20000300a00 */
[----:B------:R-:W-:-:S03]  /*5370*/  IMAD.MOV.U32 R25, RZ, RZ, R28 ;  /* 0x000000ffff197224 */ /* 0x000fc600078e001c */
[----:B--2---:R0:W-:Y:S04]  /*5380*/  STL.64 [R1+0x5d0], R14 ;  /* 0x0005d00e01007387 */ /* 0x0041e80000100a00 */
[----:B------:R1:W-:Y:S01]  /*5390*/  STL.64 [R1+0x5c8], R12 ;  /* 0x0005c80c01007387 */ /* 0x0003e20000100a00 */
[----:B0-----:R-:W-:Y:S02]  /*53a0*/  IMAD.MOV.U32 R14, RZ, RZ, R24 ;  /* 0x000000ffff0e7224 */ /* 0x001fe400078e0018 */
[----:B------:R-:W-:Y:S02]  /*53b0*/  IMAD.MOV.U32 R15, RZ, RZ, R25 ;  /* 0x000000ffff0f7224 */ /* 0x000fe400078e0019 */
[----:B-1----:R-:W-:Y:S01]  /*53c0*/  IMAD.MOV.U32 R12, RZ, RZ, R26 ;  /* 0x000000ffff0c7224 */ /* 0x002fe200078e001a */
[----:B------:R-:W2:Y:S01]  /*53d0*/  LDL.LU.64 R24, [R1+0x130] ;  /* 0x0001300001187983 */ /* 0x000ea20000300a00 */
[----:B------:R-:W-:-:S03]  /*53e0*/  IMAD.MOV.U32 R13, RZ, RZ, R27 ;  /* 0x000000ffff0d7224 */ /* 0x000fc600078e001b */
[----:B------:R-:W2:Y:S04]  /*53f0*/  LDL.LU.64 R26, [R1+0x138] ;  /* 0x00013800011a7983 */ /* 0x000ea80000300a00 */
[----:B--2---:R0:W-:Y:S04]  /*5400*/  STL.64 [R1+0x5c0], R26 ;  /* 0x0005c01a01007387 */ /* 0x0041e80000100a00 */
[----:B------:R1:W-:Y:S01]  /*5410*/  STL.64 [R1+0x5b8], R24 ;  /* 0x0005b81801007387 */ /* 0x0003e20000100a00 */
[----:B0-----:R-:W-:Y:S02]  /*5420*/  IMAD.MOV.U32 R26, RZ, RZ, R14 ;  /* 0x000000ffff1a7224 */ /* 0x001fe400078e000e */
[----:B------:R-:W-:-:S02]  /*5430*/  IMAD.MOV.U32 R27, RZ, RZ, R15 ;  /* 0x000000ffff1b7224 */ /* 0x000fc400078e000f */
[----:B-1----:R-:W-:Y:S02]  /*5440*/  IMAD.MOV.U32 R25, RZ, RZ, R13 ;  /* 0x000000ffff197224 */ /* 0x002fe400078e000d */
[----:B------:R-:W-:Y:S02]  /*5450*/  IMAD.MOV.U32 R24, RZ, RZ, R12 ;  /* 0x000000ffff187224 */ /* 0x000fe400078e000c */
[----:B------:R-:W-:Y:S02]  /*5460*/  IMAD.MOV.U32 R13, RZ, RZ, R8 ;  /* 0x000000ffff0d7224 */ /* 0x000fe400078e0008 */
[----:B------:R-:W-:Y:S02]  /*5470*/  IMAD.MOV.U32 R14, RZ, RZ, R9 ;  /* 0x000000ffff0e7224 */ /* 0x000fe400078e0009 */
[----:B------:R-:W-:Y:S01]  /*5480*/  IMAD.MOV.U32 R15, RZ, RZ, R10 ;  /* 0x000000ffff0f7224 */ /* 0x000fe200078e000a */
[----:B------:R-:W2:Y:S01]  /*5490*/  LDL.LU.64 R8, [R1+0x200] ;  /* 0x0002000001087983 */ /* 0x000ea20000300a00 */
[----:B------:R-:W-:-:S03]  /*54a0*/  IMAD.MOV.U32 R12, RZ, RZ, R11 ;  /* 0x000000ffff0c7224 */ /* 0x000fc600078e000b */
[----:B------:R-:W2:Y:S04]  /*54b0*/  LDL.LU.64 R10, [R1+0x208] ;  /* 0x00020800010a7983 */ /* 0x000ea80000300a00 */
[----:B--2---:R-:W-:Y:S04]  /*54c0*/  STL.64 [R1+0x6c0], R10 ;  /* 0x0006c00a01007387 */ /* 0x004fe80000100a00 */
[----:B------:R0:W-:Y:S04]  /*54d0*/  STL.64 [R1+0x6b8], R8 ;  /* 0x0006b80801007387 */ /* 0x0001e80000100a00 */
[----:B0-----:R-:W2:Y:S04]  /*54e0*/  LDL.LU.64 R8, [R1+0x210] ;  /* 0x0002100001087983 */ /* 0x001ea80000300a00 */
[----:B------:R-:W2:Y:S04]  /*54f0*/  LDL.LU.64 R10, [R1+0x218] ;  /* 0x00021800010a7983 */ /* 0x000ea80000300a00 */
[----:B------:R-:W-:Y:S04]  /*5500*/  STL.64 [R1+0x600], R26 ;  /* 0x0006001a01007387 */ /* 0x000fe80000100a00 */
[----:B------:R0:W-:Y:S04]  /*5510*/  STL.64 [R1+0x5f8], R24 ;  /* 0x0005f81801007387 */ /* 0x0001e80000100a00 */
[----:B0-----:R-:W2:Y:S04]  /*5520*/  LDL.LU.64 R24, [R1+0x180] ;  /* 0x0001800001187983 */ /* 0x001ea80000300a00 */
[----:B------:R-:W2:Y:S04]  /*5530*/  LDL.LU.64 R26, [R1+0x188] ;  /* 0x00018800011a7983 */ /* 0x000ea80000300a00 */
[----:B--2---:R-:W-:Y:S04]  /*5540*/  STL.64 [R1+0x620], R26 ;  /* 0x0006201a01007387 */ /* 0x004fe80000100a00 */
        /* <DEDUP_REMOVED lines=27> */
[----:B--2---:R0:W-:Y:S04]  /*5700*/  STL.64 [R1+0x6b0], R26 ;  /* 0x0006b01a01007387 */ /* 0x0041e80000100a00 */
[----:B------:R1:W-:Y:S01]  /*5710*/  STL.64 [R1+0x6a8], R24 ;  /* 0x0006a81801007387 */ /* 0x0003e20000100a00 */
[----:B0-----:R-:W-:-:S02]  /*5720*/  IMAD.MOV.U32 R26, RZ, RZ, R14 ;  /* 0x000000ffff1a7224 */ /* 0x001fc400078e000e */
[----:B------:R-:W-:Y:S02]  /*5730*/  IMAD.MOV.U32 R27, RZ, RZ, R15 ;  /* 0x000000ffff1b7224 */ /* 0x000fe400078e000f */
[----:B-1----:R-:W-:Y:S02]  /*5740*/  IMAD.MOV.U32 R24, RZ, RZ, R12 ;  /* 0x000000ffff187224 */ /* 0x002fe400078e000c */
[----:B------:R-:W-:Y:S02]  /*5750*/  IMAD.MOV.U32 R25, RZ, RZ, R13 ;  /* 0x000000ffff197224 */ /* 0x000fe400078e000d */
[----:B------:R-:W2:Y:S04]  /*5760*/  LDL.LU.64 R12, [R1+0x150] ;  /* 0x00015000010c7983 */ /* 0x000ea80000300a00 */
[----:B------:R-:W2:Y:S04]  /*5770*/  LDL.LU.64 R14, [R1+0x158] ;  /* 0x00015800010e7983 */ /* 0x000ea80000300a00 */
[----:B--2---:R-:W-:Y:S04]  /*5780*/  STL.64 [R1+0x5e0], R14 ;  /* 0x0005e00e01007387 */ /* 0x004fe80000100a00 */
[----:B------:R0:W-:Y:S04]  /*5790*/  STL.64 [R1+0x5d8], R12 ;  /* 0x0005d80c01007387 */ /* 0x0001e80000100a00 */
[----:B0-----:R-:W2:Y:S04]  /*57a0*/  LDL.LU.64 R12, [R1+0x160] ;  /* 0x00016000010c7983 */ /* 0x001ea80000300a00 */
[----:B------:R-:W2:Y:S01]  /*57b0*/  LDL.LU.64 R14, [R1+0x168] ;  /* 0x00016800010e7983 */ /* 0x000ea20000300a00 */
[----:B------:R-:W-:Y:S03]  /*57c0*/  HMMA.16816.F32 R8, R24, R4, R8 ;  /* 0x000000041808723c */ /* 0x000fe60000001808 */
        /* <DEDUP_REMOVED lines=9> */
[----:B------:R-:W-:Y:S01]  /*5860*/  IMAD.MOV.U32 R13, RZ, RZ, R21 ;  /* 0x000000ffff0d7224 */ /* 0x000fe200078e0015 */
[----:B------:R0:W-:Y:S04]  /*5870*/  STL.64 [R1+0x660], R14 ;  /* 0x0006600e01007387 */ /* 0x0001e80000100a00 */
[----:B------:R1:W-:Y:S04]  /*5880*/  STL.64 [R1+0x658], R12 ;  /* 0x0006580c01007387 */ /* 0x0003e80000100a00 */
[----:B------:R-:W2:Y:S04]  /*5890*/  LDL.LU.64 R20, [R1+0x120] ;  /* 0x0001200001147983 */ /* 0x000ea80000300a00 */
[----:B------:R-:W2:Y:S01]  /*58a0*/  LDL.LU.64 R22, [R1+0x128] ;  /* 0x0001280001167983 */ /* 0x000ea20000300a00 */
[----:B0-----:R-:W-:-:S02]  /*58b0*/  IMAD.MOV.U32 R14, RZ, RZ, R18 ;  /* 0x000000ffff0e7224 */ /* 0x001fc400078e0012 */
[----:B------:R-:W-:Y:S02]  /*58c0*/  IMAD.MOV.U32 R15, RZ, RZ, R19 ;  /* 0x000000ffff0f7224 */ /* 0x000fe400078e0013 */
[----:B-1----:R-:W-:Y:S02]  /*58d0*/  IMAD.MOV.U32 R12, RZ, RZ, R16 ;  /* 0x000000ffff0c7224 */ /* 0x002fe400078e0010 */
[----:B------:R-:W-:Y:S02]  /*58e0*/  IMAD.MOV.U32 R13, RZ, RZ, R17 ;  /* 0x000000ffff0d7224 */ /* 0x000fe400078e0011 */
[----:B------:R-:W2:Y:S04]  /*58f0*/  LDL.LU.64 R16, [R1+0x110] ;  /* 0x0001100001107983 */ /* 0x000ea80000300a00 */
[----:B------:R-:W2:Y:S04]  /*5900*/  LDL.LU.64 R18, [R1+0x118] ;  /* 0x0001180001127983 */ /* 0x000ea80000300a00 */
[----:B------:R-:W-:Y:S04]  /*5910*/  STL.64 [R1+0x210], R8 ;  /* 0x0002100801007387 */ /* 0x000fe80000100a00 */
[----:B------:R0:W-:Y:S04]  /*5920*/  STL.64 [R1+0x218], R10 ;  /* 0x0002180a01007387 */ /* 0x0001e80000100a00 */
[----:B0-----:R-:W2:Y:S04]  /*5930*/  LDL.LU.64 R10, [R1+0x6c0] ;  /* 0x0006c000010a7983 */ /* 0x001ea80000300a00 */
[----:B------:R-:W2:Y:S02]  /*5940*/  LDL.LU.64 R8, [R1+0x6b8] ;  /* 0x0006b80001087983 */ /* 0x000ea40000300a00 */
[----:B--2---:R-:W-:Y:S02]  /*5950*/  HMMA.16816.F32 R8, R24, R6, R8 ;  /* 0x000000061808723c */ /* 0x004fe40000001808 */
[----:B------:R-:W2:Y:S04]  /*5960*/  LDL.LU.64 R26, [R1+0x6b0] ;  /* 0x0006b000011a7983 */ /* 0x000ea80000300a00 */
[----:B------:R-:W2:Y:S11]  /*5970*/  LDL.LU.64 R24, [R1+0x6a8] ;  /* 0x0006a80001187983 */ /* 0x000eb60000300a00 */
[----:B------:R-:W-:Y:S06]  /*5980*/  @!UPT UIADD3 URZ, URZ, URZ, URZ ;  /* 0x0000003f3f3ff290 */ /* 0x000fec000fffe03f */
[----:B------:R-:W-:Y:S04]  /*5990*/  STL.64 [R1+0x200], R8 ;  /* 0x0002000801007387 */ /* 0x000fe80000100a00 */
[----:B------:R0:W-:Y:S04]  /*59a0*/  STL.64 [R1+0x208], R10 ;  /* 0x0002080a01007387 */ /* 0x0001e80000100a00 */
[----:B0-----:R-:W2:Y:S04]  /*59b0*/  LDL.LU.64 R10, [R1+0x6a0] ;  /* 0x0006a000010a7983 */ /* 0x001ea80000300a00 */
[----:B------:R-:W2:Y:S02]  /*59c0*/  LDL.LU.64 R8, [R1+0x698] ;  /* 0x0006980001087983 */ /* 0x000ea40000300a00 */
[C---:B--2---:R-:W-:Y:S11]  /*59d0*/  HMMA.16816.F32 R24, R12.reuse, R8, R24 ;  /* 0x000000080c18723c */ /* 0x044ff60000001818 */
[----:B------:R-:W-:Y:S11]  /*59e0*/  @!UPT UIADD3 URZ, URZ, URZ, URZ ;  /* 0x0000003f3f3ff290 */ /* 0x000ff6000fffe03f */
[----:B------:R-:W-:Y:S01]  /*59f0*/  @!UPT UIADD3 URZ, URZ, URZ, URZ ;  /* 0x0000003f3f3ff290 */ /* 0x000fe2000fffe03f */
        /* <DEDUP_REMOVED lines=84> */
[C---:B--2---:R-:W-:Y:S08]  /*5f40*/  HMMA.16816.F32 R16, R12.reuse, R4, R16 ;  /* 0x000000040c10723c */ /* 0x044ff00000001810 */
[C---:B------:R-:W-:Y:S08]  /*5f50*/  HMMA.16816.F32 R24, R12.reuse, R8, R24 ;  /* 0x000000080c18723c */ /* 0x040ff00000001818 */
[C---:B------:R-:W-:Y:S07]  /*5f60*/  HMMA.16816.F32 R20, R12.reuse, R10, R20 ;  /* 0x0000000a0c14723c */ /* 0x040fee0000001814 */
[----:B------:R0:W-:Y:S08]  /*5f70*/  STL.64 [R1+0x110], R16 ;  /* 0x0001101001007387 */ /* 0x0001f00000100a00 */
[----:B------:R-:W-:Y:S04]  /*5f80*/  STL.64 [R1+0x130], R24 ;  /* 0x0001301801007387 */ /* 0x000fe80000100a00 */
[----:B------:R-:W-:Y:S04]  /*5f90*/  STL.64 [R1+0x138], R26 ;  /* 0x0001381a01007387 */ /* 0x000fe80000100a00 */
[----:B------:R1:W-:Y:S04]  /*5fa0*/  STL.64 [R1+0x118], R18 ;  /* 0x0001181201007387 */ /* 0x0003e80000100a00 */
[----:B------:R2:W-:Y:S04]  /*5fb0*/  STL.64 [R1+0x120], R20 ;  /* 0x0001201401007387 */ /* 0x0005e80000100a00 */
[----:B------:R2:W-:Y:S04]  /*5fc0*/  STL.64 [R1+0x128], R22 ;  /* 0x0001281601007387 */ /* 0x0005e80000100a00 */
[----:B0-----:R-:W3:Y:S04]  /*5fd0*/  LDL.LU.64 R16, [R1+0x100] ;  /* 0x0001000001107983 */ /* 0x001ee80000300a00 */
[----:B-1----:R-:W3:Y:S04]  /*5fe0*/  LDL.LU.64 R18, [R1+0x108] ;  /* 0x0001080001127983 */ /* 0x002ee80000300a00 */
[----:B--2---:R-:W2:Y:S04]  /*5ff0*/  LDL.LU.64 R20, [R1+0xc0] ;  /* 0x0000c00001147983 */ /* 0x004ea80000300a00 */
        /* <DEDUP_REMOVED lines=13> */
[----:B------:R-:W2:Y:S04]  /*60d0*/  LDL.LU.64 R24, [R1+0x80] ;  /* 0x0000800001187983 */ /* 0x000ea80000300a00 */
[----:B------:R-:W2:Y:S04]  /*60e0*/  LDL.LU.64 R26, [R1+0x88] ;  /* 0x00008800011a7983 */ /* 0x000ea80000300a00 */
[----:B--2---:R-:W-:Y:S04]  /*60f0*/  STL.64 [R1+0x530], R26 ;  /* 0x0005301a01007387 */ /* 0x004fe80000100a00 */
[----:B------:R0:W-:Y:S04]  /*6100*/  STL.64 [R1+0x528], R24 ;  /* 0x0005281801007387 */ /* 0x0001e80000100a00 */
[----:B0-----:R-:W2:Y:S04]  /*6110*/  LDL.LU.64 R24, [R1+0x90] ;  /* 0x0000900001187983 */ /* 0x001ea80000300a00 */
[----:B------:R-:W2:Y:S01]  /*6120*/  LDL.LU.64 R26, [R1+0x98] ;  /* 0x00009800011a7983 */ /* 0x000ea20000300a00 */
[----:B---3--:R-:W-:Y:S03]  /*6130*/  HMMA.16816.F32 R16, R12, R6, R16 ;  /* 0x000000060c10723c */ /* 0x008fe60000001810 */
[----:B--2---:R-:W-:Y:S04]  /*6140*/  STL.64 [R1+0x540], R26 ;  /* 0x0005401a01007387 */ /* 0x004fe80000100a00 */
[----:B------:R0:W-:Y:S04]  /*6150*/  STL.64 [R1+0x538], R24 ;  /* 0x0005381801007387 */ /* 0x0001e80000100a00 */
[----:B0-----:R-:W2:Y:S04]  /*6160*/  LDL.LU.64 R24, [R1+0xa0] ;  /* 0x0000a00001187983 */ /* 0x001ea80000300a00 */
[----:B------:R-:W3:Y:S04]  /*6170*/  LDL.LU.64 R26, [R1+0xa8] ;  /* 0x0000a800011a7983 */ /* 0x000ee80000300a00 */
[----:B---3--:R-:W-:Y:S04]  /*6180*/  STL.64 [R1+0x550], R26 ;  /* 0x0005501a01007387 */ /* 0x008fe80000100a00 */
[----:B--2---:R0:W-:Y:S04]  /*6190*/  STL.64 [R1+0x548], R24 ;  /* 0x0005481801007387 */ /* 0x0041e80000100a00 */
[----:B0-----:R-:W2:Y:S04]  /*61a0*/  LDL.LU.64 R24, [R1+0xb0] ;  /* 0x0000b00001187983 */ /* 0x001ea80000300a00 */
[----:B------:R-:W2:Y:S04]  /*61b0*/  LDL.LU.64 R26, [R1+0xb8] ;  /* 0x0000b800011a7983 */ /* 0x000ea80000300a00 */
[----:B------:R-:W-:Y:S04]  /*61c0*/  STL.64 [R1+0x100], R16 ;  /* 0x0001001001007387 */ /* 0x000fe80000100a00 */
[----:B------:R0:W-:Y:S04]  /*61d0*/  STL.64 [R1+0x108], R18 ;  /* 0x0001081201007387 */ /* 0x0001e80000100a00 */
[----:B0-----:R-:W3:Y:S04]  /*61e0*/  LDL.LU.64 R18, [R1+0x5a0] ;  /* 0x0005a00001127983 */ /* 0x001ee80000300a00 */
[----:B------:R-:W3:Y:S04]  /*61f0*/  LDL.LU.64 R16, [R1+0x598] ;  /* 0x0005980001107983 */ /* 0x000ee80000300a00 */
[----:B------:R-:W2:Y:S04]  /*6200*/  LDL.LU.64 R12, [R1+0x40] ;  /* 0x00004000010c7983 */ /* 0x000ea80000300a00 */
[----:B------:R-:W2:Y:S01]  /*6210*/  LDL.LU.64 R14, [R1+0x48] ;  /* 0x00004800010e7983 */ /* 0x000ea20000300a00 */
[C---:B---3--:R-:W-:Y:S03]  /*6220*/  HMMA.16816.F32 R20, R16.reuse, R8, R20 ;  /* 0x000000081014723c */ /* 0x048fe60000001814 */
[----:B--2---:R-:W-:Y:S04]  /*6230*/  STL.64 [R1+0x510], R14 ;  /* 0x0005100e01007387 */ /* 0x004fe80000100a00 */
[----:B------:R0:W-:Y:S04]  /*6240*/  STL.64 [R1+0x508], R12 ;  /* 0x0005080c01007387 */ /* 0x0001e80000100a00 */
[----:B0-----:R-:W2:Y:S04]  /*6250*/  LDL.LU.64 R12, [R1+0x70] ;  /* 0x00007000010c7983 */ /* 0x001ea80000300a00 */
[----:B------:R-:W2:Y:S08]  /*6260*/  LDL.LU.64 R14, [R1+0x78] ;  /* 0x00007800010e7983 */ /* 0x000eb00000300a00 */
[----:B------:R-:W-:Y:S04]  /*6270*/  STL.64 [R1+0xf0], R20 ;  /* 0x0000f01401007387 */ /* 0x000fe80000100a00 */
[----:B------:R0:W-:Y:S04]  /*6280*/  STL.64 [R1+0xf8], R22 ;  /* 0x0000f81601007387 */ /* 0x0001e80000100a00 */
[----:B0-----:R-:W3:Y:S04]  /*6290*/  LDL.LU.64 R22, [R1+0x590] ;  /* 0x0005900001167983 */ /* 0x001ee80000300a00 */
[----:B------:R-:W3:Y:S02]  /*62a0*/  LDL.LU.64 R20, [R1+0x588] ;  /* 0x0005880001147983 */ /* 0x000ee40000300a00 */
[C---:B---3--:R-:W-:Y:S11]  /*62b0*/  HMMA.16816.F32 R20, R16.reuse, R10, R20 ;  /* 0x0000000a1014723c */ /* 0x048ff60000001814 */
[----:B------:R-:W-:Y:S11]  /*62c0*/  @!UPT UIADD3 URZ, URZ, URZ, URZ ;  /* 0x0000003f3f3ff290 */ /* 0x000ff6000fffe03f */
[----:B------:R-:W-:Y:S01]  /*62d0*/  @!UPT UIADD3 URZ, URZ, URZ, URZ ;  /* 0x0000003f3f3ff290 */ /* 0x000fe2000fffe03f */
        /* <DEDUP_REMOVED lines=11> */
[----:B---3--:R-:W-:Y:S11]  /*6390*/  HMMA.16816.F32 R20, R16, R6, R20 ;  /* 0x000000061014723c */ /* 0x008ff60000001814 */
[----:B------:R-:W-:Y:S11]  /*63a0*/  @!UPT UIADD3 URZ, URZ, URZ, URZ ;  /* 0x0000003f3f3ff290 */ /* 0x000ff6000fffe03f */
[----:B------:R-:W-:Y:S01]  /*63b0*/  @!UPT UIADD3 URZ, URZ, URZ, URZ ;  /* 0x0000003f3f3ff290 */ /* 0x000fe2000fffe03f */
[----:B------:R-:W-:Y:S04]  /*63c0*/  STL.64 [R1+0xc0], R20 ;  /* 0x0000c01401007387 */ /* 0x000fe80000100a00 */
[----:B------:R0:W-:Y:S04]  /*63d0*/  STL.64 [R1+0xc8], R22 ;  /* 0x0000c81601007387 */ /* 0x0001e80000100a00 */
[----:B0-----:R-:W3:Y:S04]  /*63e0*/  LDL.LU.64 R22, [R1+0x560] ;  /* 0x0005600001167983 */ /* 0x001ee80000300a00 */
[----:B------:R-:W3:Y:S04]  /*63f0*/  LDL.LU.64 R20, [R1+0x558] ;  /* 0x0005580001147983 */ /* 0x000ee80000300a00 */
[----:B------:R-:W2:Y:S04]  /*6400*/  LDL.LU.64 R16, [R1+0x50] ;  /* 0x0000500001107983 */ /* 0x000ea80000300a00 */
[----:B------:R-:W2:Y:S01]  /*6410*/  LDL.LU.64 R18, [R1+0x58] ;  /* 0x0000580001127983 */ /* 0x000ea20000300a00 */
        /* <DEDUP_REMOVED lines=26> */
[----:B0-----:R-:W2:Y:S04]  /*65c0*/  LDL.LU.64 R26, [R1+0x520] ;  /* 0x00052000011a7983 */ /* 0x001ea80000300a00 */
[----:B------:R-:W2:Y:S04]  /*65d0*/  LDL.LU.64 R24, [R1+0x518] ;  /* 0x0005180001187983 */ /* 0x000ea80000300a00 */
[----:B------:R-:W3:Y:S04]  /*65e0*/  LDL.LU.64 R20, [R1+0x60] ;  /* 0x0000600001147983 */ /* 0x000ee80000300a00 */
[----:B------:R-:W3:Y:S01]  /*65f0*/  LDL.LU.64 R22, [R1+0x68] ;  /* 0x0000680001167983 */ /* 0x000ee20000300a00 */
[C---:B--2---:R-:W-:Y:S11]  /*6600*/  HMMA.16816.F32 R12, R24.reuse, R8, R12 ;  /* 0x00000008180c723c */ /* 0x044ff6000000180c */
[----:B------:R-:W-:Y:S11]  /*6610*/  @!UPT UIADD3 URZ, URZ, URZ, URZ ;  /* 0x0000003f3f3ff290 */ /* 0x000ff6000fffe03f */
[----:B------:R-:W-:Y:S01]  /*6620*/  @!UPT UIADD3 URZ, URZ, URZ, URZ ;  /* 0x0000003f3f3ff290 */ /* 0x000fe2000fffe03f */
[----:B------:R-:W-:Y:S04]  /*6630*/  STL.64 [R1+0x70], R12 ;  /* 0x0000700c01007387 */ /* 0x000fe80000100a00 */
[----:B------:R0:W-:Y:S04]  /*6640*/  STL.64 [R1+0x78], R14 ;  /* 0x0000780e01007387 */ /* 0x0001e80000100a00 */
[----:B0-----:R-:W2:Y:S04]  /*6650*/  LDL.LU.64 R14, [R1+0x510] ;  /* 0x00051000010e7983 */ /* 0x001ea80000300a00 */
[----:B------:R-:W2:Y:S01]  /*6660*/  LDL.LU.64 R12, [R1+0x508] ;  /* 0x00050800010c7983 */ /* 0x000ea20000300a00 */
[C---:B---3--:R-:W-:Y:S08]  /*6670*/  HMMA.16816.F32 R20, R24.reuse, R10, R20 ;  /* 0x0000000a1814723c */ /* 0x048ff00000001814 */
[----:B------:R-:W-:Y:S01]  /*6680*/  HMMA.16816.F32 R16, R24, R4, R16 ;  /* 0x000000041810723c */ /* 0x000fe20000001810 */
[----:B------:R-:W0:Y:S01]  /*6690*/  S2R R28, SR_TID.X ;  /* 0x00000000001c7919 */ /* 0x000e220000002100 */
[----:B------:R-:W-:Y:S11]  /*66a0*/  UIADD3 UR6, UR6, -0x1, URZ ;  /* 0xffffffff06067890 */ /* 0x000ff6000fffe03f */
[----:B------:R-:W-:Y:S02]  /*66b0*/  @!UPT UIADD3 URZ, URZ, URZ, URZ ;  /* 0x0000003f3f3ff290 */ /* 0x000fe4000fffe03f */
[----:B------:R1:W-:Y:S04]  /*66c0*/  STL.64 [R1+0x60], R20 ;  /* 0x0000601401007387 */ /* 0x0003e80000100a00 */
[----:B------:R1:W-:Y:S01]  /*66d0*/  STL.64 [R1+0x68], R22 ;  /* 0x0000681601007387 */ /* 0x0003e20000100a00 */
[----:B------:R-:W-:Y:S01]  /*66e0*/  ISETP.NE.U32.AND P0, PT, RZ, UR6, PT ;  /* 0x00000006ff007c0c */ /* 0x000fe2000bf05070 */
[----:B------:R-:W-:Y:S01]  /*66f0*/  IMAD.U32 R4, RZ, RZ, UR8 ;  /* 0x00000008ff047e24 */ /* 0x000fe2000f8e00ff */
[----:B------:R-:W-:Y:S01]  /*6700*/  UIMAD.WIDE UR4, UR21, 0x2, UR4 ;  /* 0x00000002150478a5 */ /* 0x000fe2000f8e0204 */
[----:B0-----:R-:W-:Y:S02]  /*6710*/  LOP3.LUT R28, R28, 0x7f, RZ, 0xc0, !PT ;  /* 0x0000007f1c1c7812 */ /* 0x001fe400078ec0ff */
[----:B------:R-:W-:Y:S01]  /*6720*/  IMAD.WIDE R2, R4, 0x2, R2 ;  /* 0x0000000204027825 */ /* 0x000fe200078e0202 */
[----:B----4-:R-:W-:-:S03]  /*6730*/  IADD3 R0, R0, -0x10, RZ ;  /* 0xfffffff000007810 */ /* 0x010fc60007ffe0ff */
[----:B------:R-:W-:Y:S02]  /*6740*/  IMAD.SHL.U32 R28, R28, 0x2, RZ ;  /* 0x000000021c1c7824 */ /* 0x000fe400078e00ff */
[----:B------:R-:W-:Y:S02]  /*6750*/  IMAD.MOV.U32 R9, RZ, RZ, R2 ;  /* 0x000000ffff097224 */ /* 0x000fe400078e0002 */
[----:B------:R-:W-:Y:S01]  /*6760*/  IMAD.MOV.U32 R8, RZ, RZ, R3 ;  /* 0x000000ffff087224 */ /* 0x000fe200078e0003 */
[----:B--2---:R-:W-:Y:S11]  /*6770*/  HMMA.16816.F32 R12, R24, R6, R12 ;  /* 0x00000006180c723c */ /* 0x004ff6000000180c */
[----:B------:R-:W-:Y:S11]  /*6780*/  @!UPT UIADD3 URZ, URZ, URZ, URZ ;  /* 0x0000003f3f3ff290 */ /* 0x000ff6000fffe03f */
[----:B------:R-:W-:Y:S01]  /*6790*/  @!UPT UIADD3 URZ, URZ, URZ, URZ ;  /* 0x0000003f3f3ff290 */ /* 0x000fe2000fffe03f */
[----:B------:R1:W-:Y:S04]  /*67a0*/  STL.64 [R1+0x40], R12 ;  /* 0x0000400c01007387 */ /* 0x0003e80000100a00 */
[----:B------:R1:W-:Y:S04]  /*67b0*/  STL.64 [R1+0x50], R16 ;  /* 0x0000501001007387 */ /* 0x0003e80000100a00 */
[----:B------:R1:W-:Y:S04]  /*67c0*/  STL.64 [R1+0x58], R18 ;  /* 0x0000581201007387 */ /* 0x0003e80000100a00 */
[----:B------:R1:W-:Y:S01]  /*67d0*/  STL.64 [R1+0x48], R14 ;  /* 0x0000480e01007387 */ /* 0x0003e20000100a00 */
[----:B------:R-:W-:-:S02]  /*67e0*/  IMAD.MOV.U32 R6, RZ, RZ, R14 ;  /* 0x000000ffff067224 */ /* 0x000fc400078e000e */
[----:B------:R-:W-:Y:S01]  /*67f0*/  IMAD.MOV.U32 R5, RZ, RZ, R15 ;  /* 0x000000ffff057224 */ /* 0x000fe200078e000f */
[----:B------:R-:W-:Y:S01]  /*6800*/  @!P0 CALL.REL.NOINC `(.L_x_2) ;  /* 0x0000001000008944 */ /* 0x000fe20003c00000 */
[----:B------:R-:W-:Y:S05]  /*6810*/  BRA `(.L_x_3) ;  /* 0xffffbe2000007947 */ /* 0x000fea000383ffff */
.L_x_2:
[----:B-1----:R-:W2:Y:S04]  /*6820*/  LDL.LU R14, [R1+0x148] ;  /* 0x00014800010e7983 */ /* 0x002ea80000300800 */
[----:B------:R-:W3:Y:S04]  /*6830*/  LDL.LU R15, [R1+0x14c] ;  /* 0x00014c00010f7983 */ /* 0x000ee80000300800 */
[----:B--2---:R0:W-:Y:S04]  /*6840*/  STL [R1+0x5a4], R14 ;  /* 0x0005a40e01007387 */ /* 0x0041e80000100800 */
[----:B0-----:R-:W2:Y:S04]  /*6850*/  LDL.LU R14, [R1+0xb0] ;  /* 0x0000b000010e7983 */ /* 0x001ea80000300800 */
        /* <DEDUP_REMOVED lines=29> */
[----:B------:R-:W2:Y:S01]  /*6a30*/  LDL.LU R0, [R1+0xe8] ;  /* 0x0000e80001007983 */ /* 0x000ea20000300800 */
[----:B0-----:R-:W-:-:S03]  /*6a40*/  IMAD.MOV.U32 R14, RZ, RZ, R6 ;  /* 0x000000ffff0e7224 */ /* 0x001fc600078e0006 */
        /* <DEDUP_REMOVED lines=34> */
[----:B--2---:R-:W-:Y:S04]  /*6c70*/  STL [R1+0x620], R0 ;  /* 0x0006200001007387 */ /* 0x004fe80000100800 */
[----:B------:R-:W2:Y:S04]  /*6c80*/  LDL.LU R29, [R1+0xfc] ;  /* 0x0000fc00011d7983 */ /* 0x000ea80000300800 */
[----:B--2---:R0:W-:Y:S04]  /*6c90*/  STL [R1+0x590], R29 ;  /* 0x0005901d01007387 */ /* 0x0041e80000100800 */
[----:B0-----:R-:W2:Y:S04]  /*6ca0*/  LDL.LU R29, [R1+0xec] ;  /* 0x0000ec00011d7983 */ /* 0x001ea80000300800 */
[----:B--2---:R0:W-:Y:S04]  /*6cb0*/  STL [R1+0x598], R29 ;  /* 0x0005981d01007387 */ /* 0x0041e80000100800 */
[----:B0-----:R-:W2:Y:S01]  /*6cc0*/  LDL.LU R29, [R1+0xdc] ;  /* 0x0000dc00011d7983 */ /* 0x001ea20000300800 */
[----:B------:R-:W-:-:S05]  /*6cd0*/  IMAD.MOV.U32 R0, RZ, RZ, R5 ;  /* 0x000000ffff007224 */ /* 0x000fca00078e0005 */
[----:B------:R-:W-:Y:S01]  /*6ce0*/  F2FP.PACK_AB R14, R0, R14 ;  /* 0x0000000e000e723e */ /* 0x000fe200000000ff */
[----:B--2---:R0:W-:Y:S04]  /*6cf0*/  STL [R1+0x5a0], R29 ;  /* 0x0005a01d01007387 */ /* 0x0041e80000100800 */
[----:B0-----:R-:W2:Y:S04]  /*6d00*/  LDL.LU R29, [R1+0xcc] ;  /* 0x0000cc00011d7983 */ /* 0x001ea80000300800 */
[----:B------:R-:W4:Y:S04]  /*6d10*/  LDL.LU R28, [R1+0xf8] ;  /* 0x0000f800011c7983 */ /* 0x000f280000300800 */
[----:B------:R-:W5:Y:S04]  /*6d20*/  LDL.LU R9, [R1+0xc4] ;  /* 0x0000c40001097983 */ /* 0x000f680000300800 */
[----:B------:R-:W5:Y:S04]  /*6d30*/  LDL.LU R8, [R1+0xc0] ;  /* 0x0000c00001087983 */ /* 0x000f680000300800 */
[----:B------:R-:W2:Y:S04]  /*6d40*/  LDL.LU R2, [R1+0xd4] ;  /* 0x0000d40001027983 */ /* 0x000ea80000300800 */
        /* <DEDUP_REMOVED lines=22> */
[----:B------:R0:W-:Y:S04]  /*6eb0*/  STL [R1+0x25c], R14 ;  /* 0x00025c0e01007387 */ /* 0x0001e80000100800 */
[----:B0-----:R-:W2:Y:S02]  /*6ec0*/  LDL.LU R14, [R1+0x61c] ;  /* 0x00061c00010e7983 */ /* 0x001ea40000300800 */
[----:B--2---:R-:W-:-:S02]  /*6ed0*/  F2FP.PACK_AB R14, R0, R14 ;  /* 0x0000000e000e723e */ /* 0x004fc400000000ff */
        /* <DEDUP_REMOVED lines=58> */
[----:B0-----:R-:W3:Y:S01]  /*7280*/  LDL.LU R14, [R1+0x5a4] ;  /* 0x0005a400010e7983 */ /* 0x001ee20000300800 */
[----:B--2---:R-:W-:-:S03]  /*7290*/  F2FP.PACK_AB R0, R29, R0 ;  /* 0x000000001d00723e */ /* 0x004fc600000000ff */
        /* <DEDUP_REMOVED lines=8> */
[----:B------:R-:W4:Y:S01]  /*7320*/  LDL.LU R29, [R1+0x590] ;  /* 0x00059000011d7983 */ /* 0x000f220000300800 */
[----:B-----5:R-:W-:-:S03]  /*7330*/  F2FP.PACK_AB R8, R9, R8 ;  /* 0x000000080908723e */ /* 0x020fc600000000ff */
[----:B------:R4:W-:Y:S01]  /*7340*/  STL [R1+0x54], R0 ;  /* 0x0000540001007387 */ /* 0x0009e20000100800 */
[----:B------:R-:W-:Y:S02]  /*7350*/  F2FP.PACK_AB R2, R2, R3 ;  /* 0x000000030202723e */ /* 0x000fe400000000ff */
[----:B------:R-:W-:Y:S02]  /*7360*/  F2FP.PACK_AB R3, R25, R26 ;  /* 0x0000001a1903723e */ /* 0x000fe400000000ff */
[----:B----4-:R-:W-:-:S05]  /*7370*/  F2FP.PACK_AB R0, R29, R28 ;  /* 0x0000001c1d00723e */ /* 0x010fca00000000ff */
[----:B------:R0:W-:Y:S04]  /*7380*/  STL [R1+0x50], R0 ;  /* 0x0000500001007387 */ /* 0x0001e80000100800 */
[----:B------:R-:W-:Y:S04]  /*7390*/  STL [R1+0x4c], R8 ;  /* 0x00004c0801007387 */ /* 0x000fe80000100800 */
[----:B------:R1:W-:Y:S01]  /*73a0*/  STL [R1+0x48], R2 ;  /* 0x0000480201007387 */ /* 0x0003e20000100800 */
[----:B0-----:R-:W-:-:S05]  /*73b0*/  F2FP.PACK_AB R0, R4, R24 ;  /* 0x000000180400723e */ /* 0x001fca00000000ff */
[----:B------:R0:W-:Y:S01]  /*73c0*/  STL [R1+0x44], R0 ;  /* 0x0000440001007387 */ /* 0x0001e20000100800 */
[----:B-1----:R-:W-:-:S03]  /*73d0*/  F2FP.PACK_AB R2, R27, R6 ;  /* 0x000000061b02723e */ /* 0x002fc600000000ff */
[----:B------:R1:W-:Y:S04]  /*73e0*/  STL [R1+0x40], R3 ;  /* 0x0000400301007387 */ /* 0x0003e80000100800 */
[----:B------:R2:W-:Y:S01]  /*73f0*/  STL [R1+0x3c], R2 ;  /* 0x00003c0201007387 */ /* 0x0005e20000100800 */
[----:B0-----:R-:W-:Y:S02]  /*7400*/  F2FP.PACK_AB R0, R7, R5 ;  /* 0x000000050700723e */ /* 0x001fe400000000ff */
[----:B-1----:R-:W-:-:S03]  /*7410*/  F2FP.PACK_AB R3, R10, R11 ;  /* 0x0000000b0a03723e */ /* 0x002fc600000000ff */
[----:B------:R0:W-:Y:S01]  /*7420*/  STL [R1+0x38], R0 ;  /* 0x0000380001007387 */ /* 0x0001e20000100800 */
[----:B--2---:R-:W-:-:S03]  /*7430*/  F2FP.PACK_AB R2, R20, R21 ;  /* 0x000000151402723e */ /* 0x004fc600000000ff */
[----:B------:R1:W-:Y:S04]  /*7440*/  STL [R1+0x34], R3 ;  /* 0x0000340301007387 */ /* 0x0003e80000100800 */
[----:B------:R2:W-:Y:S01]  /*7450*/  STL [R1+0x30], R2 ;  /* 0x0000300201007387 */ /* 0x0005e20000100800 */
[----:B0-----:R-:W-:Y:S02]  /*7460*/  F2FP.PACK_AB R0, R22, R23 ;  /* 0x000000171600723e */ /* 0x001fe400000000ff */
[----:B-1----:R-:W-:-:S03]  /*7470*/  F2FP.PACK_AB R3, R16, R17 ;  /* 0x000000111003723e */ /* 0x002fc600000000ff */
[----:B------:R0:W-:Y:S01]  /*7480*/  STL [R1+0x2c], R0 ;  /* 0x00002c0001007387 */ /* 0x0001e20000100800 */
[----:B--2---:R-:W-:-:S03]  /*7490*/  F2FP.PACK_AB R2, R18, R19 ;  /* 0x000000131202723e */ /* 0x004fc600000000ff */
[----:B------:R-:W-:Y:S04]  /*74a0*/  STL [R1+0x28], R3 ;  /* 0x0000280301007387 */ /* 0x000fe80000100800 */
[----:B------:R-:W-:Y:S04]  /*74b0*/  STL [R1+0x24], R2 ;  /* 0x0000240201007387 */ /* 0x000fe80000100800 */
[----:B------:R-:W2:Y:S01]  /*74c0*/  LDL.LU R27, [R1+0x188] ;  /* 0x00018800011b7983 */ /* 0x000ea20000300800 */
[----:B0-----:R-:W-:-:S05]  /*74d0*/  F2FP.PACK_AB R0, R12, R13 ;  /* 0x0000000d0c00723e */ /* 0x001fca00000000ff */
[----:B------:R-:W-:Y:S04]  /*74e0*/  STL [R1+0x20], R0 ;  /* 0x0000200001007387 */ /* 0x000fe80000100800 */
        /* <DEDUP_REMOVED lines=36> */
[----:B------:R-:W4:Y:S04]  /*7730*/  LDL.LU R24, [R1+0x1b8] ;  /* 0x0001b80001187983 */ /* 0x000f280000300800 */
[----:B----4-:R0:W-:Y:S04]  /*7740*/  STL [R1+0x544], R24 ;  /* 0x0005441801007387 */ /* 0x0101e80000100800 */
[----:B0-----:R-:W4:Y:S04]  /*7750*/  LDL.LU R24, [R1+0x1ac] ;  /* 0x0001ac0001187983 */ /* 0x001f280000300800 */
[----:B------:R-:W5:Y:S04]  /*7760*/  LDL.LU R7, [R1+0x180] ;  /* 0x0001800001077983 */ /* 0x000f680000300800 */
[----:B-----5:R0:W-:Y:S04]  /*7770*/  STL [R1+0x540], R7 ;  /* 0x0005400701007387 */ /* 0x0201e80000100800 */
[----:B0-----:R-:W5:Y:S04]  /*7780*/  LDL.LU R7, [R1+0x1bc] ;  /* 0x0001bc0001077983 */ /* 0x001f680000300800 */
[----:B------:R-:W2:Y:S04]  /*7790*/  LDL.LU R6, [R1+0x190] ;  /* 0x0001900001067983 */ /* 0x000ea80000300800 */
[----:B--2---:R0:W-:Y:S04]  /*77a0*/  STL [R1+0x53c], R6 ;  /* 0x00053c0601007387 */ /* 0x0041e80000100800 */
[----:B0-----:R-:W2:Y:S04]  /*77b0*/  LDL.LU R6, [R1+0x184] ;  /* 0x0001840001067983 */ /* 0x001ea80000300800 */
        /* <DEDUP_REMOVED lines=15> */
[----:B------:R-:W2:Y:S01]  /*78b0*/  LDL.LU R8, [R1+0x1f8] ;  /* 0x0001f80001087983 */ /* 0x000ea20000300800 */
[----:B---3--:R-:W-:-:S03]  /*78c0*/  IMAD.MOV.U32 R26, RZ, RZ, R15 ;  /* 0x000000ffff1a7224 */ /* 0x008fc600078e000f */
[----:B--2---:R0:W-:Y:S04]  /*78d0*/  STL [R1+0x524], R8 ;  /* 0x0005240801007387 */ /* 0x0041e80000100800 */
[----:B0-----:R-:W2:Y:S04]  /*78e0*/  LDL.LU R8, [R1+0x1ec] ;  /* 0x0001ec0001087983 */ /* 0x001ea80000300800 */
[----:B------:R-:W3:Y:S01]  /*78f0*/  LDL.LU R15, [R1+0x1c0] ;  /* 0x0001c000010f7983 */ /* 0x000ee20000300800 */
[----:B------:R-:W-:-:S03]  /*7900*/  IMAD.MOV.U32 R27, RZ, RZ, R14 ;  /* 0x000000ffff1b7224 */ /* 0x000fc600078e000e */
[----:B---3--:R0:W-:Y:S04]  /*7910*/  STL [R1+0x520], R15 ;  /* 0x0005200f01007387 */ /* 0x0081e80000100800 */
[----:B0-----:R-:W3:Y:S04]  /*7920*/  LDL.LU R15, [R1+0x1fc] ;  /* 0x0001fc00010f7983 */ /* 0x001ee80000300800 */
        /* <DEDUP_REMOVED lines=19> */
[----:B------:R-:W-:-:S03]  /*7a60*/  F2FP.PACK_AB R27, R26, R27 ;  /* 0x0000001b1a1b723e */ /* 0x000fc600000000ff */
[----:B--2---:R0:W-:Y:S04]  /*7a70*/  STL [R1+0x504], R0 ;  /* 0x0005040001007387 */ /* 0x0041e80000100800 */
[----:B0-----:R-:W2:Y:S04]  /*7a80*/  LDL.LU R0, [R1+0x22c] ;  /* 0x00022c0001007983 */ /* 0x001ea80000300800 */
        /* <DEDUP_REMOVED lines=38> */
[----:B------:R0:W-:Y:S04]  /*7cf0*/  STL [R1], R27 ;  /* 0x0000001b01007387 */ /* 0x0001e80000100800 */
[----:B0-----:R-:W2:Y:S02]  /*7d00*/  LDL.LU R27, [R1+0x550] ;  /* 0x00055000011b7983 */ /* 0x001ea40000300800 */
[----:B--2---:R-:W-:-:S02]  /*7d10*/  F2FP.PACK_AB R27, R26, R27 ;  /* 0x0000001b1a1b723e */ /* 0x004fc400000000ff */
[----:B------:R-:W2:Y:S02]  /*7d20*/  LDL.LU R26, [R1+0x54c] ;  /* 0x00054c00011a7983 */ /* 0x000ea40000300800 */
[----:B--2---:R-:W-:Y:S02]  /*7d30*/  F2FP.PACK_AB R26, R25, R26 ;  /* 0x0000001a191a723e */ /* 0x004fe400000000ff */
[----:B------:R-:W4:Y:S02]  /*7d40*/  LDL.LU R25, [R1+0x548] ;  /* 0x0005480001197983 */ /* 0x000f240000300800 */
[----:B----4-:R-:W-:Y:S02]  /*7d50*/  F2FP.PACK_AB R25, R24, R25 ;  /* 0x000000191819723e */ /* 0x010fe400000000ff */
[----:B------:R-:W5:Y:S02]  /*7d60*/  LDL.LU R24, [R1+0x544] ;  /* 0x0005440001187983 */ /* 0x000f640000300800 */
[----:B-----5:R-:W-:-:S02]  /*7d70*/  F2FP.PACK_AB R24, R7, R24 ;  /* 0x000000180718723e */ /* 0x020fc400000000ff */
[----:B------:R-:W2:Y:S02]  /*7d80*/  LDL.LU R7, [R1+0x540] ;  /* 0x0005400001077983 */ /* 0x000ea40000300800 */
[----:B--2---:R-:W-:Y:S02]  /*7d90*/  F2FP.PACK_AB R7, R6, R7 ;  /* 0x000000070607723e */ /* 0x004fe400000000ff */
[----:B------:R-:W2:Y:S02]  /*7da0*/  LDL.LU R6, [R1+0x53c] ;  /* 0x00053c0001067983 */ /* 0x000ea40000300800 */
[----:B--2---:R-:W-:Y:S02]  /*7db0*/  F2FP.PACK_AB R6, R5, R6 ;  /* 0x000000060506723e */ /* 0x004fe400000000ff */
[----:B------:R-:W2:Y:S02]  /*7dc0*/  LDL.LU R5, [R1+0x538] ;  /* 0x0005380001057983 */ /* 0x000ea40000300800 */
[----:B--2---:R-:W-:-:S02]  /*7dd0*/  F2FP.PACK_AB R5, R4, R5 ;  /* 0x000000050405723e */ /* 0x004fc400000000ff */
        /* <DEDUP_REMOVED lines=8> */
[----:B------:R-:W3:Y:S02]  /*7e60*/  LDL.LU R8, [R1+0x524] ;  /* 0x0005240001087983 */ /* 0x000ee40000300800 */
[----:B---3--:R-:W-:Y:S02]  /*7e70*/  F2FP.PACK_AB R8, R15, R8 ;  /* 0x000000080f08723e */ /* 0x008fe400000000ff */
        /* <DEDUP_REMOVED lines=14> */
[----:B------:R-:W2:Y:S01]  /*7f60*/  LDL.LU R0, [R1+0x504] ;  /* 0x0005040001007983 */ /* 0x000ea20000300800 */
[----:B------:R-:W-:Y:S02]  /*7f70*/  F2FP.PACK_AB R23, R29, R23 ;  /* 0x000000171d17723e */ /* 0x000fe400000000ff */
[----:B------:R-:W-:Y:S02]  /*7f80*/  F2FP.PACK_AB R22, R28, R22 ;  /* 0x000000161c16723e */ /* 0x000fe400000000ff */
[----:B------:R-:W-:Y:S02]  /*7f90*/  F2FP.PACK_AB R21, R2, R21 ;  /* 0x000000150215723e */ /* 0x000fe400000000ff */
[----:B------:R-:W-:Y:S02]  /*7fa0*/  F2FP.PACK_AB R20, R3, R20 ;  /* 0x000000140314723e */ /* 0x000fe400000000ff */
[----:B--2---:R-:W-:Y:S02]  /*7fb0*/  F2FP.PACK_AB R16, R0, R16 ;  /* 0x000000100010723e */ /* 0x004fe400000000ff */
.L_x_1:
[----:B------:R-:W2:Y:S04]  /*7fc0*/  LDL.LU R3, [R1+0x500] ;  /* 0x0005000001037983 */ /* 0x000ea80000300800 */
[----:B------:R-:W0:Y:S04]  /*7fd0*/  S2R R29, SR_TID.X ;  /* 0x00000000001d7919 */ /* 0x000e280000002100 */
[----:B------:R-:W-:Y:S04]  /*7fe0*/  STL [R1+0x538], R23 ;  /* 0x0005381701007387 */ /* 0x000fe80000100800 */
[----:B------:R-:W-:Y:S04]  /*7ff0*/  STL [R1+0x558], R22 ;  /* 0x0005581601007387 */ /* 0x000fe80000100800 */
[----:B------:R-:W-:Y:S04]  /*8000*/  STL.64 [R1+0x550], R20 ;  /* 0x0005501401007387 */ /* 0x000fe80000100a00 */
[----:B------:R-:W-:Y:S01]  /*8010*/  STL [R1+0x55c], R19 ;  /* 0x00055c1301007387 */ /* 0x000fe20000100800 */
[----:B0-----:R-:W-:-:S02]  /*8020*/  IMAD.SHL.U32 R2, R29, 0x8, RZ ;  /* 0x000000081d027824 */ /* 0x001fc400078e00ff */
[C---:B-1----:R-:W-:Y:S02]  /*8030*/  IMAD.SHL.U32 R0, R29.reuse, 0x100, RZ ;  /* 0x000001001d007824 */ /* 0x042fe400078e00ff */
[----:B------:R-:W-:Y:S01]  /*8040*/  IMAD.SHL.U32 R28, R29, 0x4, RZ ;  /* 0x000000041d1c7824 */ /* 0x000fe200078e00ff */
[----:B------:R-:W-:-:S04]  /*8050*/  LOP3.LUT R2, R2, 0x300, RZ, 0xc0, !PT ;  /* 0x0000030002027812 */ /* 0x000fc800078ec0ff */
[----:B------:R-:W-:Y:S01]  /*8060*/  LOP3.LUT R2, R2, 0x70, R28, 0xf8, !PT ;  /* 0x0000007002027812 */ /* 0x000fe200078ef81c */
[----:B------:R-:W-:Y:S01]  /*8070*/  BAR.SYNC.DEFER_BLOCKING 0x0 ;  /* 0x0000000000007b1d */ /* 0x000fe20000010000 */
[----:B--2---:R-:W-:Y:S01]  /*8080*/  LOP3.LUT R0, R3, 0x1800, R0, 0xf8, !PT ;  /* 0x0000180003007812 */ /* 0x004fe200078ef800 */
[C---:B------:R-:W-:Y:S01]  /*8090*/  IMAD.SHL.U32 R3, R29.reuse, 0x400, RZ ;  /* 0x000004001d037824 */ /* 0x040fe200078e00ff */
[----:B------:R-:W-:Y:S02]  /*80a0*/  LOP3.LUT R29, R29, 0x7f, RZ, 0xc0, !PT ;  /* 0x0000007f1d1d7812 */ /* 0x000fe400078ec0ff */
[----:B------:R-:W-:Y:S02]  /*80b0*/  LOP3.LUT R2, R0, R2, RZ, 0x3c, !PT ;  /* 0x0000000200027212 */ /* 0x000fe400078e3cff */
[----:B------:R-:W-:-:S03]  /*80c0*/  LOP3.LUT R3, R3, 0x1800, RZ, 0xc0, !PT ;  /* 0x0000180003037812 */ /* 0x000fc600078ec0ff */
[----:B------:R-:W-:Y:S02]  /*80d0*/  STS.128 [R2], R20 ;  /* 0x0000001402007388 */ /* 0x000fe40000000c00 */
[----:B------:R-:W-:Y:S02]  /*80e0*/  IMAD R0, R29, 0x10, R3 ;  /* 0x000000101d007824 */ /* 0x000fe400078e0203 */
[----:B------:R-:W-:Y:S03]  /*80f0*/  STS.128 [R2+0x80], R16 ;  /* 0x0000801002007388 */ /* 0x000fe60000000c00 */
[C---:B------:R-:W-:Y:S01]  /*8100*/  LOP3.LUT R28, R0.reuse, 0x40, RZ, 0x3c, !PT ;  /* 0x00000040001c7812 */ /* 0x040fe200078e3cff */
[----:B------:R0:W-:Y:S01]  /*8110*/  STS.128 [R2+0x400], R12 ;  /* 0x0004000c02007388 */ /* 0x0001e20000000c00 */
[----:B------:R-:W-:-:S03]  /*8120*/  LOP3.LUT R29, R0, 0x60, RZ, 0x3c, !PT ;  /* 0x00000060001d7812 */ /* 0x000fc600078e3cff */
[----:B------:R-:W-:Y:S04]  /*8130*/  STS.128 [R2+0x480], R8 ;  /* 0x0004800802007388 */ /* 0x000fe80000000c00 */
[----:B------:R-:W-:Y:S01]  /*8140*/  BAR.SYNC.DEFER_BLOCKING 0x0 ;  /* 0x0000000000007b1d */ /* 0x000fe20000010000 */
[----:B0-----:R-:W-:-:S05]  /*8150*/  LOP3.LUT R14, R0, 0x20, RZ, 0x3c, !PT ;  /* 0x00000020000e7812 */ /* 0x001fca00078e3cff */
[----:B------:R-:W0:Y:S02]  /*8160*/  LDS.128 R20, [R0] ;  /* 0x0000000000147984 */ /* 0x000e240000000c00 */
[----:B0-----:R-:W-:Y:S02]  /*8170*/  IMAD.MOV.U32 R9, RZ, RZ, R20 ;  /* 0x000000ffff097224 */ /* 0x001fe400078e0014 */
[----:B------:R-:W-:Y:S04]  /*8180*/  STL [R1+0x94], R21 ;  /* 0x0000941501007387 */ /* 0x000fe80000100800 */
[----:B------:R-:W-:Y:S04]  /*8190*/  STL.64 [R1+0x98], R22 ;  /* 0x0000981601007387 */ /* 0x000fe80000100a00 */
[----:B------:R-:W-:Y:S04]  /*81a0*/  STL [R1+0x560], R9 ;  /* 0x0005600901007387 */ /* 0x000fe80000100800 */
[----:B------:R-:W0:Y:S04]  /*81b0*/  LDS.128 R8, [R14] ;  /* 0x000000000e087984 */ /* 0x000e280000000c00 */
[----:B------:R-:W-:Y:S04]  /*81c0*/  STL [R1+0x5b8], R14 ;  /* 0x0005b80e01007387 */ /* 0x000fe80000100800 */
[----:B------:R-:W1:Y:S04]  /*81d0*/  LDS.128 R12, [R28] ;  /* 0x000000001c0c7984 */ /* 0x000e680000000c00 */
[----:B0-----:R-:W-:Y:S04]  /*81e0*/  STL.64 [R1+0xb0], R8 ;  /* 0x0000b00801007387 */ /* 0x001fe80000100a00 */
[----:B------:R-:W-:Y:S04]  /*81f0*/  STL.64 [R1+0xb8], R10 ;  /* 0x0000b80a01007387 */ /* 0x000fe80000100a00 */
[----:B------:R-:W0:Y:S04]  /*8200*/  LDS.128 R8, [R29] ;  /* 0x000000001d087984 */ /* 0x000e280000000c00 */
[----:B------:R-:W2:Y:S04]  /*8210*/  LDL.LU R20, [R1+0x250] ;  /* 0x0002500001147983 */ /* 0x000ea80000300800 */
[----:B-1----:R-:W-:Y:S04]  /*8220*/  STL.64 [R1+0xe0], R12 ;  /* 0x0000e00c01007387 */ /* 0x002fe80000100a00 */
[----:B------:R-:W-:Y:S04]  /*8230*/  STL.64 [R1+0xe8], R14 ;  /* 0x0000e80e01007387 */ /* 0x000fe80000100a00 */
[----:B------:R-:W-:Y:S06]  /*8240*/  BAR.SYNC.DEFER_BLOCKING 0x0 ;  /* 0x0000000000007b1d */ /* 0x000fec0000010000 */
[----:B0-----:R-:W-:Y:S04]  /*8250*/  STL.64 [R1+0xf0], R8 ;  /* 0x0000f00801007387 */ /* 0x001fe80000100a00 */
[----:B------:R-:W-:Y:S04]  /*8260*/  STL.64 [R1+0xf8], R10 ;  /* 0x0000f80a01007387 */ /* 0x000fe80000100a00 */
[----:B------:R-:W2:Y:S04]  /*8270*/  LDL.LU R21, [R1+0x254] ;  /* 0x0002540001157983 */ /* 0x000ea80000300800 */
[----:B------:R-:W3:Y:S04]  /*8280*/  LDL.LU R22, [R1+0x258] ;  /* 0x0002580001167983 */ /* 0x000ee80000300800 */
[----:B------:R-:W3:Y:S04]  /*8290*/  LDL.LU R23, [R1+0x25c] ;  /* 0x00025c0001177983 */ /* 0x000ee80000300800 */
[----:B---3--:R-:W-:Y:S04]  /*82a0*/  STL.64 [R1+0x570], R22 ;  /* 0x0005701601007387 */ /* 0x008fe80000100a00 */
[----:B--2---:R0:W-:Y:S04]  /*82b0*/  STL.64 [R1+0x568], R20 ;  /* 0x0005681401007387 */ /* 0x0041e80000100a00 */
[----:B0-----:R-:W2:Y:S04]  /*82c0*/  LDL.LU R20, [R1+0x50] ;  /* 0x0000500001147983 */ /* 0x001ea80000300800 */
        /* <DEDUP_REMOVED lines=15> */
[----:B------:R-:W4:Y:S04]  /*83c0*/  LDL.LU R12, [R1] ;  /* 0x00000000010c7983 */ /* 0x000f280000300800 */
[----:B------:R-:W4:Y:S04]  /*83d0*/  LDL.LU R13, [R1+0x4] ;  /* 0x00000400010d7983 */ /* 0x000f280000300800 */
[----:B------:R-:W4:Y:S04]  /*83e0*/  LDL.LU R14, [R1+0x8] ;  /* 0x00000800010e7983 */ /* 0x000f280000300800 */
[----:B------:R-:W4:Y:S04]  /*83f0*/  LDL.LU R15, [R1+0xc] ;  /* 0x00000c00010f7983 */ /* 0x000f280000300800 */
[----:B---3--:R-:W-:Y:S04]  /*8400*/  STL.64 [R1+0x5a0], R22 ;  /* 0x0005a01601007387 */ /* 0x008fe80000100a00 */
[----:B--2---:R0:W-:Y:S04]  /*8410*/  STL.64 [R1+0x598], R20 ;  /* 0x0005981401007387 */ /* 0x0041e80000100a00 */
[----:B0-----:R-:W2:Y:S04]  /*8420*/  LDL.LU R20, [R1+0x20] ;  /* 0x0000200001147983 */ /* 0x001ea80000300800 */
[----:B------:R-:W2:Y:S04]  /*8430*/  LDL.LU R21, [R1+0x24] ;  /* 0x0000240001157983 */ /* 0x000ea80000300800 */
[----:B------:R-:W3:Y:S04]  /*8440*/  LDL.LU R22, [R1+0x28] ;  /* 0x0000280001167983 */ /* 0x000ee80000300800 */
[----:B------:R-:W3:Y:S04]  /*8450*/  LDL.LU R23, [R1+0x2c] ;  /* 0x00002c0001177983 */ /* 0x000ee80000300800 */
[----:B------:R-:W-:Y:S04]  /*8460*/  STS.128 [R2], R4 ;  /* 0x0000000402007388 */ /* 0x000fe80000000c00 */
[----:B------:R-:W-:Y:S04]  /*8470*/  STS.128 [R2+0x80], R24 ;  /* 0x0000801802007388 */ /* 0x000fe80000000c00 */
[----:B----4-:R-:W-:Y:S04]  /*8480*/  STS.128 [R2+0x400], R12 ;  /* 0x0004000c02007388 */ /* 0x010fe80000000c00 */
[----:B---3--:R-:W-:Y:S04]  /*8490*/  STL.64 [R1+0x5b0], R22 ;  /* 0x0005b01601007387 */ /* 0x008fe80000100a00 */
[----:B--2---:R0:W-:Y:S04]  /*84a0*/  STL.64 [R1+0x5a8], R20 ;  /* 0x0005a81401007387 */ /* 0x0041e80000100a00 */
[----:B0-----:R-:W2:Y:S04]  /*84b0*/  LDL.LU R20, [R1+0x10] ;  /* 0x0000100001147983 */ /* 0x001ea80000300800 */
[----:B------:R-:W2:Y:S04]  /*84c0*/  LDL.LU R21, [R1+0x14] ;  /* 0x0000140001157983 */ /* 0x000ea80000300800 */
[----:B------:R-:W2:Y:S04]  /*84d0*/  LDL.LU R22, [R1+0x18] ;  /* 0x0000180001167983 */ /* 0x000ea80000300800 */
[----:B------:R-:W2:Y:S04]  /*84e0*/  LDL.LU R23, [R1+0x1c] ;  /* 0x00001c0001177983 */ /* 0x000ea80000300800 */
[----:B------:R-:W3:Y:S04]  /*84f0*/  LDL.LU R4, [R1+0x240] ;  /* 0x0002400001047983 */ /* 0x000ee80000300800 */
[----:B------:R-:W3:Y:S04]  /*8500*/  LDL.LU R5, [R1+0x244] ;  /* 0x0002440001057983 */ /* 0x000ee80000300800 */
[----:B------:R-:W3:Y:S04]  /*8510*/  LDL.LU R6, [R1+0x248] ;  /* 0x0002480001067983 */ /* 0x000ee80000300800 */
[----:B------:R-:W3:Y:S04]  /*8520*/  LDL.LU R7, [R1+0x24c] ;  /* 0x00024c0001077983 */ /* 0x000ee80000300800 */
[----:B------:R-:W4:Y:S04]  /*8530*/  LDL.LU R16, [R1+0x70] ;  /* 0x0000700001107983 */ /* 0x000f280000300800 */
[----:B------:R-:W4:Y:S04]  /*8540*/  LDL.LU R17, [R1+0x74] ;  /* 0x0000740001117983 */ /* 0x000f280000300800 */
[----:B------:R-:W4:Y:S04]  /*8550*/  LDL.LU R18, [R1+0x78] ;  /* 0x0000780001127983 */ /* 0x000f280000300800 */
[----:B------:R-:W4:Y:S04]  /*8560*/  LDL.LU R19, [R1+0x7c] ;  /* 0x00007c0001137983 */ /* 0x000f280000300800 */
[----:B------:R-:W5:Y:S04]  /*8570*/  LDL.LU R8, [R1+0x60] ;  /* 0x0000600001087983 */ /* 0x000f680000300800 */
[----:B------:R-:W5:Y:S04]  /*8580*/  LDL.LU R9, [R1+0x64] ;  /* 0x0000640001097983 */ /* 0x000f680000300800 */
[----:B------:R-:W5:Y:S04]  /*8590*/  LDL.LU R10, [R1+0x68] ;  /* 0x00006800010a7983 */ /* 0x000f680000300800 */
[----:B------:R-:W5:Y:S04]  /*85a0*/  LDL.LU R11, [R1+0x6c] ;  /* 0x00006c00010b7983 */ /* 0x000f680000300800 */
[----:B------:R0:W-:Y:S04]  /*85b0*/  STL [R1+0x52c], R24 ;  /* 0x00052c1801007387 */ /* 0x0001e80000100800 */
[----:B0-----:R-:W3:Y:S04]  /*85c0*/  LDL R24, [R1+0x4bc] ;  /* 0x0004bc0001187983 */ /* 0x001ee80000100800 */
[----:B------:R-:W-:Y:S04]  /*85d0*/  STL [R1+0x528], R25 ;  /* 0x0005281901007387 */ /* 0x000fe80000100800 */
[----:B------:R-:W-:Y:S04]  /*85e0*/  STL [R1+0x524], R26 ;  /* 0x0005241a01007387 */ /* 0x000fe80000100800 */
[----:B------:R-:W-:Y:S04]  /*85f0*/  STL [R1+0x51c], R27 ;  /* 0x00051c1b01007387 */ /* 0x000fe80000100800 */
[----:B------:R-:W3:Y:S04]  /*8600*/  LDL.LU R14, [R1+0x5b8] ;  /* 0x0005b800010e7983 */ /* 0x000ee80000300800 */
[----:B--2---:R-:W-:Y:S04]  /*8610*/  STS.128 [R2+0x480], R20 ;  /* 0x0004801402007388 */ /* 0x004fe80000000c00 */
[----:B------:R-:W-:Y:S06]  /*8620*/  BAR.SYNC.DEFER_BLOCKING 0x0 ;  /* 0x0000000000007b1d */ /* 0x000fec0000010000 */
[----:B------:R-:W0:Y:S04]  /*8630*/  LDS.128 R20, [R0] ;  /* 0x0000000000147984 */ /* 0x000e280000000c00 */
[----:B0-----:R-:W-:Y:S04]  /*8640*/  STL.64 [R1+0x80], R20 ;  /* 0x0000801401007387 */ /* 0x001fe80000100a00 */
[----:B------:R-:W-:Y:S04]  /*8650*/  STL.64 [R1+0x88], R22 ;  /* 0x0000881601007387 */ /* 0x000fe80000100a00 */
[----:B---3--:R-:W0:Y:S04]  /*8660*/  LDS.128 R20, [R14] ;  /* 0x000000000e147984 */ /* 0x008e280000000c00 */
[----:B0-----:R-:W-:Y:S01]  /*8670*/  STL.64 [R1+0xa0], R20 ;  /* 0x0000a01401007387 */ /* 0x001fe20000100a00 */
[----:B------:R-:W-:-:S03]  /*8680*/  IMAD.MOV.U32 R26, RZ, RZ, R20 ;  /* 0x000000ffff1a7224 */ /* 0x000fc600078e0014 */
[----:B------:R-:W-:Y:S04]  /*8690*/  STL.64 [R1+0xa8], R22 ;  /* 0x0000a81601007387 */ /* 0x000fe80000100a00 */
[----:B------:R-:W0:Y:S04]  /*86a0*/  LDS.128 R20, [R28] ;  /* 0x000000001c147984 */ /* 0x000e280000000c00 */
[----:B------:R-:W-:Y:S04]  /*86b0*/  STL [R1+0x530], R26 ;  /* 0x0005301a01007387 */ /* 0x000fe80000100800 */
[----:B0-----:R-:W-:Y:S04]  /*86c0*/  STL.64 [R1+0xd0], R20 ;  /* 0x0000d01401007387 */ /* 0x001fe80000100a00 */
[----:B------:R-:W-:Y:S04]  /*86d0*/  STL.64 [R1+0xd8], R22 ;  /* 0x0000d81601007387 */ /* 0x000fe80000100a00 */
[----:B------:R-:W0:Y:S04]  /*86e0*/  LDS.128 R20, [R29] ;  /* 0x000000001d147984 */ /* 0x000e280000000c00 */
[----:B0-----:R-:W-:Y:S04]  /*86f0*/  STL.64 [R1+0xc0], R20 ;  /* 0x0000c01401007387 */ /* 0x001fe80000100a00 */
[----:B------:R0:W-:Y:S04]  /*8700*/  STL.64 [R1+0xc8], R22 ;  /* 0x0000c81601007387 */ /* 0x0001e80000100a00 */
[----:B0-----:R-:W2:Y:S04]  /*8710*/  LDL.LU.64 R22, [R1+0x5b0] ;  /* 0x0005b00001167983 */ /* 0x001ea80000300a00 */
[----:B------:R-:W2:Y:S04]  /*8720*/  LDL.LU.64 R20, [R1+0x5a8] ;  /* 0x0005a80001147983 */ /* 0x000ea80000300a00 */
[----:B------:R-:W-:Y:S06]  /*8730*/  BAR.SYNC.DEFER_BLOCKING 0x0 ;  /* 0x0000000000007b1d */ /* 0x000fec0000010000 */
[----:B--2---:R0:W-:Y:S04]  /*8740*/  STS.128 [R2], R20 ;  /* 0x0000001402007388 */ /* 0x0041e80000000c00 */
[----:B0-----:R-:W2:Y:S04]  /*8750*/  LDL.LU.64 R22, [R1+0x5a0] ;  /* 0x0005a00001167983 */ /* 0x001ea80000300a00 */
[----:B------:R-:W2:Y:S04]  /*8760*/  LDL.LU.64 R20, [R1+0x598] ;  /* 0x0005980001147983 */ /* 0x000ea80000300a00 */
[----:B--2---:R0:W-:Y:S04]  /*8770*/  STS.128 [R2+0x80], R20 ;  /* 0x0000801402007388 */ /* 0x0041e80000000c00 */
[----:B0-----:R-:W2:Y:S04]  /*8780*/  LDL.LU.64 R22, [R1+0x590] ;  /* 0x0005900001167983 */ /* 0x001ea80000300a00 */
[----:B------:R-:W2:Y:S04]  /*8790*/  LDL.LU.64 R20, [R1+0x588] ;  /* 0x0005880001147983 */ /* 0x000ea80000300a00 */
[----:B--2---:R0:W-:Y:S04]  /*87a0*/  STS.128 [R2+0x400], R20 ;  /* 0x0004001402007388 */ /* 0x0041e80000000c00 */
[----:B0-----:R-:W2:Y:S04]  /*87b0*/  LDL.LU.64 R22, [R1+0x580] ;  /* 0x0005800001167983 */ /* 0x001ea80000300a00 */
[----:B------:R-:W2:Y:S04]  /*87c0*/  LDL.LU.64 R20, [R1+0x578] ;  /* 0x0005780001147983 */ /* 0x000ea80000300a00 */
[----:B------:R-:W3:Y:S04]  /*87d0*/  LDL R25, [R1+0x4c0] ;  /* 0x0004c00001197983 */ /* 0x000ee80000100800 */
[----:B--2---:R-:W-:Y:S04]  /*87e0*/  STS.128 [R2+0x480], R20 ;  /* 0x0004801402007388 */ /* 0x004fe80000000c00 */
[----:B------:R-:W-:Y:S06]  /*87f0*/  BAR.SYNC.DEFER_BLOCKING 0x0 ;  /* 0x0000000000007b1d */ /* 0x000fec0000010000 */
[----:B------:R-:W0:Y:S04]  /*8800*/  LDS.128 R20, [R0] ;  /* 0x0000000000147984 */ /* 0x000e280000000c00 */
[----:B0-----:R-:W-:Y:S04]  /*8810*/  STL.64 [R1+0x10], R20 ;  /* 0x0000101401007387 */ /* 0x001fe80000100a00 */
[----:B------:R-:W-:Y:S04]  /*8820*/  STL.64 [R1+0x18], R22 ;  /* 0x0000181601007387 */ /* 0x000fe80000100a00 */
[----:B------:R-:W0:Y:S04]  /*8830*/  LDS.128 R20, [R14] ;  /* 0x000000000e147984 */ /* 0x000e280000000c00 */
[----:B0-----:R-:W-:Y:S04]  /*8840*/  STL.64 [R1+0x30], R20 ;  /* 0x0000301401007387 */ /* 0x001fe80000100a00 */
[----:B------:R-:W-:Y:S04]  /*8850*/  STL.64 [R1+0x38], R22 ;  /* 0x0000381601007387 */ /* 0x000fe80000100a00 */
[----:B------:R-:W0:Y:S04]  /*8860*/  LDS.128 R20, [R28] ;  /* 0x000000001c147984 */ /* 0x000e280000000c00 */
[----:B------:R-:W-:Y:S04]  /*8870*/  STL [R1+0x534], R28 ;  /* 0x0005341c01007387 */ /* 0x000fe80000100800 */
[----:B0-----:R-:W-:Y:S04]  /*8880*/  STL.64 [R1+0x50], R20 ;  /* 0x0000501401007387 */ /* 0x001fe80000100a00 */
[----:B------:R-:W-:Y:S04]  /*8890*/  STL.64 [R1+0x58], R22 ;  /* 0x0000581601007387 */ /* 0x000fe80000100a00 */
[----:B------:R-:W0:Y:S04]  /*88a0*/  LDS.128 R20, [R29] ;  /* 0x000000001d147984 */ /* 0x000e280000000c00 */
[----:B------:R-:W-:Y:S06]  /*88b0*/  BAR.SYNC.DEFER_BLOCKING 0x0 ;  /* 0x0000000000007b1d */ /* 0x000fec0000010000 */
[----:B0-----:R-:W-:Y:S04]  /*88c0*/  STL.64 [R1+0x40], R20 ;  /* 0x0000401401007387 */ /* 0x001fe80000100a00 */
[----:B------:R0:W-:Y:S04]  /*88d0*/  STL.64 [R1+0x48], R22 ;  /* 0x0000481601007387 */ /* 0x0001e80000100a00 */
[----:B0-----:R-:W2:Y:S04]  /*88e0*/  LDL.LU.64 R22, [R1+0x570] ;  /* 0x0005700001167983 */ /* 0x001ea80000300a00 */
[----:B------:R-:W2:Y:S04]  /*88f0*/  LDL.LU.64 R20, [R1+0x568] ;  /* 0x0005680001147983 */ /* 0x000ea80000300a00 */
[----:B-----5:R0:W-:Y:S04]  /*8900*/  STS.128 [R2], R8 ;  /* 0x0000000802007388 */ /* 0x0201e80000000c00 */
[----:B----4-:R1:W-:Y:S04]  /*8910*/  STS.128 [R2+0x80], R16 ;  /* 0x0000801002007388 */ /* 0x0103e80000000c00 */
[----:B------:R-:W-:Y:S04]  /*8920*/  STS.128 [R2+0x400], R4 ;  /* 0x0004000402007388 */ /* 0x000fe80000000c00 */
[----:B------:R4:W-:Y:S04]  /*8930*/  STL [R1+0x520], R29 ;  /* 0x0005201d01007387 */ /* 0x0009e80000100800 */
[----:B0-----:R-:W5:Y:S04]  /*8940*/  LDL.LU R9, [R1+0x560] ;  /* 0x0005600001097983 */ /* 0x001f680000300800 */
[----:B-1----:R-:W3:Y:S04]  /*8950*/  LDL.LU R19, [R1+0x55c] ;  /* 0x00055c0001137983 */ /* 0x002ee80000300800 */
[----:B------:R-:W3:Y:S04]  /*8960*/  LDL R28, [R1+0x4c8] ;  /* 0x0004c800011c7983 */ /* 0x000ee80000100800 */
[----:B------:R-:W3:Y:S04]  /*8970*/  LDL R26, [R1+0x4d0] ;  /* 0x0004d000011a7983 */ /* 0x000ee80000100800 */
[----:B----4-:R-:W4:Y:S04]  /*8980*/  LDL R29, [R1+0x4cc] ;  /* 0x0004cc00011d7983 */ /* 0x010f280000100800 */
[----:B--2---:R-:W-:Y:S04]  /*8990*/  STS.128 [R2+0x480], R20 ;  /* 0x0004801402007388 */ /* 0x004fe80000000c00 */
[----:B------:R-:W-:Y:S06]  /*89a0*/  BAR.SYNC.DEFER_BLOCKING 0x0 ;  /* 0x0000000000007b1d */ /* 0x000fec0000010000 */
[----:B------:R-:W0:Y:S04]  /*89b0*/  LDS.128 R20, [R0] ;  /* 0x0000000000147984 */ /* 0x000e280000000c00 */
[----:B0-----:R-:W-:Y:S04]  /*89c0*/  STL [R1+0x4], R21 ;  /* 0x0000041501007387 */ /* 0x001fe80000100800 */
[----:B------:R0:W-:Y:S02]  /*89d0*/  STL.64 [R1+0x8], R22 ;  /* 0x0000081601007387 */ /* 0x0001e40000100a00 */
[----:B0-----:R-:W-:-:S02]  /*89e0*/  IMAD.MOV.U32 R23, RZ, RZ, R20 ;  /* 0x000000ffff177224 */ /* 0x001fc400078e0014 */
[----:B------:R-:W2:Y:S04]  /*89f0*/  LDL.LU R22, [R1+0x558] ;  /* 0x0005580001167983 */ /* 0x000ea80000300800 */
[----:B------:R-:W4:Y:S01]  /*8a00*/  LDL.LU.64 R20, [R1+0x550] ;  /* 0x0005500001147983 */ /* 0x000f220000300a00 */
[C---:B------:R-:W-:Y:S01]  /*8a10*/  IMAD R3, R24.reuse, c[0x0][0x194], RZ ;  /* 0x0000650018037a24 */ /* 0x040fe200078e02ff */
[----:B------:R-:W-:Y:S01]  /*8a20*/  ISETP.GE.AND P0, PT, R24, c[0x0][0x178], PT ;  /* 0x00005e0018007a0c */ /* 0x000fe20003f06270 */
[----:B------:R-:W-:Y:S01]  /*8a30*/  IMAD.MOV.U32 R8, RZ, RZ, c[0x0][0x194] ;  /* 0x00006500ff087624 */ /* 0x000fe200078e00ff */
[----:B---3--:R-:W-:Y:S02]  /*8a40*/  IADD3 R2, R25, 0x2, RZ ;  /* 0x0000000219027810 */ /* 0x008fe40007ffe0ff */
[----:B------:R-:W-:-:S02]  /*8a50*/  LEA R4, P1, R3, c[0x0][0x170], 0x1 ;  /* 0x00005c0003047a11 */ /* 0x000fc400078208ff */
[C---:B------:R-:W-:Y:S01]  /*8a60*/  ISETP.LT.AND P0, PT, R25.reuse, c[0x0][0x17c], !P0 ;  /* 0x00005f0019007a0c */ /* 0x040fe20004701270 */
[----:B------:R-:W-:Y:S01]  /*8a70*/  IMAD R12, R25, c[0x0][0x198], RZ ;  /* 0x00006600190c7a24 */ /* 0x000fe200078e02ff */
[----:B------:R-:W-:Y:S02]  /*8a80*/  LEA.HI.X.SX32 R5, R3, c[0x0][0x174], 0x1, P1 ;  /* 0x00005d0003057a11 */ /* 0x000fe400008f0eff */
[----:B------:R-:W-:Y:S02]  /*8a90*/  IADD3 R0, R25, 0x1, RZ ;  /* 0x0000000119007810 */ /* 0x000fe40007ffe0ff */
[----:B------:R-:W-:Y:S01]  /*8aa0*/  ISETP.GE.AND P1, PT, R2, c[0x0][0x17c], PT ;  /* 0x00005f0002007a0c */ /* 0x000fe20003f26270 */
[----:B------:R-:W-:Y:S01]  /*8ab0*/  IMAD R2, R8, 0x80, R3 ;  /* 0x0000008008027824 */ /* 0x000fe200078e0203 */
[----:B------:R-:W-:Y:S01]  /*8ac0*/  ISETP.GE.AND P2, PT, R0, c[0x0][0x17c], PT ;  /* 0x00005f0000007a0c */ /* 0x000fe20003f46270 */
[----:B------:R-:W-:-:S04]  /*8ad0*/  IMAD.WIDE R6, R12, 0x2, R4 ;  /* 0x000000020c067825 */ /* 0x000fc800078e0204 */
[----:B------:R-:W-:Y:S01]  /*8ae0*/  IMAD R0, R8, 0x80, R2 ;  /* 0x0000008008007824 */ /* 0x000fe200078e0202 */
[----:B-----5:R0:W-:Y:S04]  /*8af0*/  @P0 STG.E.U16 [R6.64], R9 ;  /* 0x0000000906000986 */ /* 0x0201e8000c101516 */
[----:B0-----:R-:W-:-:S04]  /*8b00*/  LEA R6, P0, R0, c[0x0][0x170], 0x1 ;  /* 0x00005c0000067a11 */ /* 0x001fc800078008ff */
[----:B------:R-:W-:-:S05]  /*8b10*/  LEA.HI.X.SX32 R7, R0, c[0x0][0x174], 0x1, P0 ;  /* 0x00005d0000077a11 */ /* 0x000fca00000f0eff */
[----:B------:R-:W-:Y:S01]  /*8b20*/  IMAD.WIDE R10, R12, 0x2, R6 ;  /* 0x000000020c0a7825 */ /* 0x000fe200078e0206 */
[----:B--2---:R-:W-:Y:S04]  /*8b30*/  STL.64 [R1+0x548], R22 ;  /* 0x0005481601007387 */ /* 0x004fe80000100a00 */
[----:B----4-:R-:W-:Y:S04]  /*8b40*/  STL.64 [R1+0x540], R20 ;  /* 0x0005401401007387 */ /* 0x010fe80000100a00 */
[----:B------:R-:W0:Y:S04]  /*8b50*/  LDS.128 R20, [R14] ;  /* 0x000000000e147984 */ /* 0x000e280000000c00 */
[----:B------:R1:W-:Y:S04]  /*8b60*/  STL [R1+0x53c], R7 ;  /* 0x00053c0701007387 */ /* 0x0003e80000100800 */
[----:B-1----:R-:W2:Y:S04]  /*8b70*/  LDL.LU R7, [R1+0x80] ;  /* 0x0000800001077983 */ /* 0x002ea80000300800 */
[----:B0-----:R-:W-:Y:S04]  /*8b80*/  STL [R1+0x24], R21 ;  /* 0x0000241501007387 */ /* 0x001fe80000100800 */
[----:B------:R0:W-:Y:S04]  /*8b90*/  STL.64 [R1+0x28], R22 ;  /* 0x0000281601007387 */ /* 0x0001e80000100a00 */
[----:B0-----:R-:W3:Y:S01]  /*8ba0*/  LDL.LU.64 R22, [R1+0x548] ;  /* 0x0005480001167983 */ /* 0x001ee20000300a00 */
[----:B------:R-:W-:-:S02]  /*8bb0*/  ISETP.GE.AND P3, PT, R25, c[0x0][0x17c], PT ;  /* 0x00005f0019007a0c */ /* 0x000fc40003f66270 */
[----:B------:R-:W-:Y:S02]  /*8bc0*/  LEA R16, P6, R2, c[0x0][0x170], 0x1 ;  /* 0x00005c0002107a11 */ /* 0x000fe400078c08ff */
[----:B------:R-:W-:Y:S02]  /*8bd0*/  ISETP.LT.AND P4, PT, R28, c[0x0][0x178], !P3 ;  /* 0x00005e001c007a0c */ /* 0x000fe40005f81270 */
[----:B------:R-:W-:Y:S02]  /*8be0*/  IADD3 R18, R25, 0x3, RZ ;  /* 0x0000000319127810 */ /* 0x000fe40007ffe0ff */
[----:B------:R-:W-:Y:S01]  /*8bf0*/  LEA.HI.X.SX32 R17, R2, c[0x0][0x174], 0x1, P6 ;  /* 0x00005d0002117a11 */ /* 0x000fe200030f0eff */
[----:B------:R-:W-:Y:S01]  /*8c00*/  IMAD.MOV.U32 R27, RZ, RZ, R20 ;  /* 0x000000ffff1b7224 */ /* 0x000fe200078e0014 */
[----:B------:R-:W-:Y:S01]  /*8c10*/  PRMT R19, R9, 0x7632, R19 ;  /* 0x0000763209137816 */ /* 0x000fe20000000013 */
[----:B------:R-:W-:Y:S01]  /*8c20*/  IMAD R3, R8, 0x80, R0 ;  /* 0x0000008008037824 */ /* 0x000fe200078e0200 */
[----:B------:R-:W4:Y:S01]  /*8c30*/  LDL.LU.64 R20, [R1+0x540] ;  /* 0x0005400001147983 */ /* 0x000f220000300a00 */
[----:B------:R-:W-:Y:S01]  /*8c40*/  ISETP.GE.AND P0, PT, R18, c[0x0][0x17c], PT ;  /* 0x00005f0012007a0c */ /* 0x000fe20003f06270 */
[----:B------:R-:W-:-:S02]  /*8c50*/  IMAD.WIDE R8, R12, 0x2, R16 ;  /* 0x000000020c087825 */ /* 0x000fc400078e0210 */
[----:B------:R-:W5:Y:S04]  /*8c60*/  LDL.LU R18, [R1+0x10] ;  /* 0x0000100001127983 */ /* 0x000f680000300800 */
[----:B--2---:R0:W-:Y:S01]  /*8c70*/  @P4 STG.E.U16 [R8.64], R7 ;  /* 0x0000000708004986 */ /* 0x0041e2000c101516 */
[----:B---3--:R-:W-:-:S03]  /*8c80*/  PRMT R22, R7, 0x7632, R22 ;  /* 0x0000763207167816 */ /* 0x008fc60000000016 */
[----:B0-----:R-:W2:Y:S01]  /*8c90*/  LDL.LU R7, [R1+0x53c] ;  /* 0x00053c0001077983 */ /* 0x001ea20000300800 */
[----:B------:R-:W-:Y:S02]  /*8ca0*/  ISETP.LT.AND P5, PT, R26, c[0x0][0x178], !P3 ;  /* 0x00005e001a007a0c */ /* 0x000fe40005fa1270 */
[----:B------:R-:W-:Y:S02]  /*8cb0*/  LEA R2, P6, R3, c[0x0][0x170], 0x1 ;  /* 0x00005c0003027a11 */ /* 0x000fe400078c08ff */
[----:B------:R-:W-:Y:S02]  /*8cc0*/  ISETP.LT.AND P3, PT, R29, c[0x0][0x178], !P3 ;  /* 0x00005e001d007a0c */ /* 0x000fe40005f61270 */
[----:B------:R-:W-:Y:S02]  /*8cd0*/  LEA.HI.X.SX32 R3, R3, c[0x0][0x174], 0x1, P6 ;  /* 0x00005d0003037a11 */ /* 0x000fe400030f0eff */
[----:B------:R-:W-:Y:S02]  /*8ce0*/  ISETP.LT.AND P6, PT, R24, c[0x0][0x178], !P2 ;  /* 0x00005e0018007a0c */ /* 0x000fe400057c1270 */
[----:B------:R-:W-:-:S02]  /*8cf0*/  ISETP.LT.AND P4, PT, R28, c[0x0][0x178], !P2 ;  /* 0x00005e001c007a0c */ /* 0x000fc40005781270 */
[C---:B------:R-:W-:Y:S01]  /*8d00*/  IADD3 R0, R12.reuse, c[0x0][0x198], RZ ;  /* 0x000066000c007a10 */ /* 0x040fe20007ffe0ff */
[----:B------:R-:W-:Y:S01]  /*8d10*/  IMAD.WIDE R12, R12, 0x2, R2 ;  /* 0x000000020c0c7825 */ /* 0x000fe200078e0202 */
[----:B-----5:R-:W-:Y:S03]  /*8d20*/  @P5 STG.E.U16 [R10.64], R18 ;  /* 0x000000120a005986 */ /* 0x020fe6000c101516 */
[C---:B------:R-:W-:Y:S01]  /*8d30*/  IMAD.WIDE R14, R0.reuse, 0x2, R4 ;  /* 0x00000002000e7825 */ /* 0x040fe200078e0204 */
[----:B------:R0:W-:Y:S01]  /*8d40*/  @P3 STG.E.U16 [R12.64], R23 ;  /* 0x000000170c003986 */ /* 0x0001e2000c101516 */
[----:B----4-:R-:W-:Y:S02]  /*8d50*/  PRMT R20, R23, 0x7632, R20 ;  /* 0x0000763217147816 */ /* 0x010fe40000000014 */
[C---:B------:R-:W-:Y:S01]  /*8d60*/  IADD3 R8, R0.reuse, c[0x0][0x198], RZ ;  /* 0x0000660000087a10 */ /* 0x040fe20007ffe0ff */
[----:B------:R1:W-:Y:S01]  /*8d70*/  @P6 STG.E.U16 [R14.64], R19 ;  /* 0x000000130e006986 */ /* 0x0003e2000c101516 */
[----:B0-----:R-:W-:-:S03]  /*8d80*/  IMAD.WIDE R12, R0, 0x2, R16 ;  /* 0x00000002000c7825 */ /* 0x001fc600078e0210 */
[----:B------:R-:W3:Y:S01]  /*8d90*/  LDL.LU R23, [R1+0x538] ;  /* 0x0005380001177983 */ /* 0x000ee20000300800 */
[----:B-1----:R-:W-:-:S03]  /*8da0*/  IMAD.WIDE R14, R0, 0x2, R2 ;  /* 0x00000002000e7825 */ /* 0x002fc600078e0202 */
[----:B------:R0:W-:Y:S01]  /*8db0*/  @P4 STG.E.U16 [R12.64], R22 ;  /* 0x000000160c004986 */ /* 0x0001e2000c101516 */
[----:B------:R-:W-:Y:S01]  /*8dc0*/  ISETP.LT.AND P4, PT, R28, c[0x0][0x178], !P1 ;  /* 0x00005e001c007a0c */ /* 0x000fe20004f81270 */
[----:B--2---:R-:W-:Y:S02]  /*8dd0*/  IMAD.WIDE R10, R0, 0x2, R6 ;  /* 0x00000002000a7825 */ /* 0x004fe400078e0206 */
[----:B------:R-:W2:Y:S04]  /*8de0*/  LDL.LU R0, [R1+0xb0] ;  /* 0x0000b00001007983 */ /* 0x000ea80000300800 */
[----:B------:R-:W4:Y:S01]  /*8df0*/  LDL.LU R28, [R1+0x534] ;  /* 0x00053400011c7983 */ /* 0x000f220000300800 */
[----:B------:R-:W-:Y:S02]  /*8e00*/  ISETP.LT.AND P5, PT, R26, c[0x0][0x178], !P2 ;  /* 0x00005e001a007a0c */ /* 0x000fe400057a1270 */
[----:B------:R-:W-:-:S02]  /*8e10*/  ISETP.LT.AND P2, PT, R29, c[0x0][0x178], !P2 ;  /* 0x00005e001d007a0c */ /* 0x000fc40005741270 */
[----:B------:R-:W-:Y:S02]  /*8e20*/  ISETP.LT.AND P6, PT, R24, c[0x0][0x178], !P1 ;  /* 0x00005e0018007a0c */ /* 0x000fe40004fc1270 */
[----:B------:R-:W-:Y:S01]  /*8e30*/  PRMT R21, R18, 0x7632, R21 ;  /* 0x0000763212157816 */ /* 0x000fe20000000015 */
[----:B------:R-:W-:Y:S01]  /*8e40*/  IMAD.WIDE R18, R8, 0x2, R4 ;  /* 0x0000000208127825 */ /* 0x000fe200078e0204 */
[----:B------:R-:W-:-:S05]  /*8e50*/  IADD3 R9, R25, 0x4, RZ ;  /* 0x0000000419097810 */ /* 0x000fca0007ffe0ff */
[----:B------:R-:W-:Y:S01]  /*8e60*/  @P5 STG.E.U16 [R10.64], R21 ;  /* 0x000000150a005986 */ /* 0x000fe2000c101516 */
[----:B------:R-:W-:Y:S01]  /*8e70*/  ISETP.GE.AND P3, PT, R9, c[0x0][0x17c], PT ;  /* 0x00005f0009007a0c */ /* 0x000fe20003f66270 */
[C---:B0-----:R-:W-:Y:S02]  /*8e80*/  IMAD.WIDE R12, R8.reuse, 0x2, R16 ;  /* 0x00000002080c7825 */ /* 0x041fe400078e0210 */
[----:B------:R0:W-:Y:S02]  /*8e90*/  @P2 STG.E.U16 [R14.64], R20 ;  /* 0x000000140e002986 */ /* 0x0001e4000c101516 */
[----:B0-----:R-:W-:Y:S01]  /*8ea0*/  IMAD.WIDE R14, R8, 0x2, R6 ;  /* 0x00000002080e7825 */ /* 0x001fe200078e0206 */
[----:B------:R-:W-:Y:S02]  /*8eb0*/  ISETP.LT.AND P5, PT, R26, c[0x0][0x178], !P1 ;  /* 0x00005e001a007a0c */ /* 0x000fe40004fa1270 */
[----:B------:R-:W5:Y:S01]  /*8ec0*/  LDL.LU R26, [R1+0x530] ;  /* 0x00053000011a7983 */ /* 0x000f620000300800 */
[----:B------:R-:W-:-:S02]  /*8ed0*/  IADD3 R22, R25, 0x5, RZ ;  /* 0x0000000519167810 */ /* 0x000fc40007ffe0ff */
[----:B------:R-:W-:Y:S02]  /*8ee0*/  ISETP.LT.AND P2, PT, R29, c[0x0][0x178], !P1 ;  /* 0x00005e001d007a0c */ /* 0x000fe40004f41270 */
[----:B------:R-:W-:Y:S01]  /*8ef0*/  ISETP.GE.AND P1, PT, R22, c[0x0][0x17c], PT ;  /* 0x00005f0016007a0c */ /* 0x000fe20003f26270 */
[----:B--2---:R0:W-:Y:S01]  /*8f00*/  @P6 STG.E.U16 [R18.64], R0 ;  /* 0x0000000012006986 */ /* 0x0041e2000c101516 */
[----:B---3--:R-:W-:Y:S02]  /*8f10*/  PRMT R23, R0, 0x7632, R23 ;  /* 0x0000763200177816 */ /* 0x008fe40000000017 */
[C---:B0-----:R-:W-:Y:S01]  /*8f20*/  IADD3 R0, R8.reuse, c[0x0][0x198], RZ ;  /* 0x0000660008007a10 */ /* 0x041fe20007ffe0ff */
[----:B------:R-:W-:Y:S02]  /*8f30*/  IMAD.WIDE R18, R8, 0x2, R2 ;  /* 0x0000000208127825 */ /* 0x000fe400078e0202 */
[----:B----4-:R-:W0:Y:S01]  /*8f40*/  LDS.128 R8, [R28] ;  /* 0x000000001c087984 */ /* 0x010e220000000c00 */
[----:B------:R-:W-:-:S03]  /*8f50*/  ISETP.LT.AND P6, PT, R24, c[0x0][0x178], !P0 ;  /* 0x00005e0018007a0c */ /* 0x000fc600047c1270 */
[----:B------:R-:W2:Y:S04]  /*8f60*/  LDL.LU R24, [R1+0x52c] ;  /* 0x00052c0001187983 */ /* 0x000ea80000300800 */
[----:B------:R-:W3:Y:S04]  /*8f70*/  LDL.LU R25, [R1+0x528] ;  /* 0x0005280001197983 */ /* 0x000ee80000300800 */
[----:B0-----:R0:W-:Y:S04]  /*8f80*/  STL [R1+0x518], R8 ;  /* 0x0005180801007387 */ /* 0x0011e80000100800 */
[----:B0-----:R-:W4:Y:S04]  /*8f90*/  LDL.LU R8, [R1+0x30] ;  /* 0x0000300001087983 */ /* 0x001f280000300800 */
[----:B------:R0:W-:Y:S04]  /*8fa0*/  STL [R1+0x514], R9 ;  /* 0x0005140901007387 */ /* 0x0001e80000100800 */
[----:B0-----:R-:W3:Y:S04]  /*8fb0*/  LDL R9, [R1+0x4c0] ;  /* 0x0004c00001097983 */ /* 0x001ee80000100800 */
[----:B------:R0:W-:Y:S04]  /*8fc0*/  STL [R1+0x508], R10 ;  /* 0x0005080a01007387 */ /* 0x0001e80000100800 */
[----:B0-----:R-:W3:Y:S04]  /*8fd0*/  LDL.LU R10, [R1+0xe0] ;  /* 0x0000e000010a7983 */ /* 0x001ee80000300800 */
[----:B------:R0:W-:Y:S04]  /*8fe0*/  STL [R1+0x504], R11 ;  /* 0x0005040b01007387 */ /* 0x0001e80000100800 */
[----:B0-----:R-:W3:Y:S04]  /*8ff0*/  LDL R11, [R1+0x4d0] ;  /* 0x0004d000010b7983 */ /* 0x001ee80000100800 */
[----:B------:R-:W3:Y:S04]  /*9000*/  LDL.LU R28, [R1+0x4bc] ;  /* 0x0004bc00011c7983 */ /* 0x000ee80000300800 */
[----:B------:R-:W3:Y:S04]  /*9010*/  LDL R22, [R1+0x4c8] ;  /* 0x0004c80001167983 */ /* 0x000ee80000100800 */
[----:B-----5:R0:W-:Y:S04]  /*9020*/  @P4 STG.E.U16 [R12.64], R26 ;  /* 0x0000001a0c004986 */ /* 0x0201e8000c101516 */
[----:B0-----:R-:W5:Y:S04]  /*9030*/  LDL.LU R26, [R1+0x524] ;  /* 0x00052400011a7983 */ /* 0x001f680000300800 */
[----:B------:R-:W5:Y:S01]  /*9040*/  LDL.LU R13, [R1+0xa0] ;  /* 0x0000a000010d7983 */ /* 0x000f620000300800 */
[----:B------:R-:W-:Y:S01]  /*9050*/  IMAD.WIDE R20, R0, 0x2, R4 ;  /* 0x0000000200147825 */ /* 0x000fe200078e0204 */
[----:B--2---:R-:W-:-:S02]  /*9060*/  PRMT R24, R27, 0x7632, R24 ;  /* 0x000076321b187816 */ /* 0x004fc40000000018 */
[----:B----4-:R-:W-:Y:S04]  /*9070*/  @P5 STG.E.U16 [R14.64], R8 ;  /* 0x000000080e005986 */ /* 0x010fe8000c101516 */
[----:B------:R-:W-:Y:S04]  /*9080*/  @P2 STG.E.U16 [R18.64], R27 ;  /* 0x0000001b12002986 */ /* 0x000fe8000c101516 */
[----:B------:R0:W-:Y:S01]  /*9090*/  @P6 STG.E.U16 [R20.64], R23 ;  /* 0x0000001714006986 */ /* 0x0001e2000c101516 */
[----:B---3--:R-:W-:Y:S02]  /*90a0*/  ISETP.LT.AND P5, PT, R11, c[0x0][0x178], !P0 ;  /* 0x00005e000b007a0c */ /* 0x008fe400047a1270 */
[----:B------:R-:W-:-:S02]  /*90b0*/  ISETP.LT.AND P4, PT, R22, c[0x0][0x178], !P0 ;  /* 0x00005e0016007a0c */ /* 0x000fc40004781270 */
[----:B------:R-:W-:Y:S02]  /*90c0*/  ISETP.LT.AND P0, PT, R29, c[0x0][0x178], !P0 ;  /* 0x00005e001d007a0c */ /* 0x000fe40004701270 */
[----:B------:R-:W2:Y:S01]  /*90d0*/  LDL.LU R29, [R1+0x520] ;  /* 0x00052000011d7983 */ /* 0x000ea20000300800 */
[----:B0-----:R-:W-:-:S03]  /*90e0*/  IADD3 R23, R9, 0x6, RZ ;  /* 0x0000000609177810 */ /* 0x001fc60007ffe0ff */
[----:B------:R-:W3:Y:S01]  /*90f0*/  LDL.LU R27, [R1+0x51c] ;  /* 0x00051c00011b7983 */ /* 0x000ee20000300800 */
[----:B------:R-:W-:-:S03]  /*9100*/  ISETP.GE.AND P2, PT, R23, c[0x0][0x17c], PT ;  /* 0x00005f0017007a0c */ /* 0x000fc60003f46270 */
[----:B------:R-:W4:Y:S01]  /*9110*/  LDL R23, [R1+0x4c8] ;  /* 0x0004c80001177983 */ /* 0x000f220000100800 */
[----:B------:R-:W-:-:S03]  /*9120*/  PRMT R25, R8, 0x7632, R25 ;  /* 0x0000763208197816 */ /* 0x000fc60000000019 */
[----:B------:R-:W3:Y:S01]  /*9130*/  LDL R8, [R1+0xd0] ;  /* 0x0000d00001087983 */ /* 0x000ee20000100800 */
[----:B------:R-:W-:Y:S01]  /*9140*/  IMAD.WIDE R14, R0, 0x2, R16 ;  /* 0x00000002000e7825 */ /* 0x000fe200078e0210 */
[----:B-----5:R-:W-:-:S03]  /*9150*/  PRMT R26, R13, 0x7632, R26 ;  /* 0x000076320d1a7816 */ /* 0x020fc6000000001a */
[----:B------:R-:W-:Y:S02]  /*9160*/  IMAD.WIDE R12, R0, 0x2, R6 ;  /* 0x00000002000c7825 */ /* 0x000fe400078e0206 */
[----:B------:R-:W-:Y:S04]  /*9170*/  @P4 STG.E.U16 [R14.64], R26 ;  /* 0x0000001a0e004986 */ /* 0x000fe8000c101516 */
[----:B------:R-:W-:Y:S01]  /*9180*/  @P5 STG.E.U16 [R12.64], R25 ;  /* 0x000000190c005986 */ /* 0x000fe2000c101516 */
[----:B------:R-:W-:Y:S02]  /*9190*/  ISETP.LT.AND P6, PT, R28, c[0x0][0x178], !P3 ;  /* 0x00005e001c007a0c */ /* 0x000fe40005fc1270 */
[C---:B------:R-:W-:Y:S01]  /*91a0*/  IADD3 R22, R0.reuse, c[0x0][0x198], RZ ;  /* 0x0000660000167a10 */ /* 0x040fe20007ffe0ff */
[----:B------:R-:W-:-:S02]  /*91b0*/  IMAD.WIDE R18, R0, 0x2, R2 ;  /* 0x0000000200127825 */ /* 0x000fc400078e0202 */
[----:B------:R-:W5:Y:S02]  /*91c0*/  LDL R0, [R1+0x4cc] ;  /* 0x0004cc0001007983 */ /* 0x000f640000100800 */
[C---:B------:R-:W-:Y:S02]  /*91d0*/  IMAD.WIDE R20, R22.reuse, 0x2, R4 ;  /* 0x0000000216147825 */ /* 0x040fe400078e0204 */
[----:B------:R0:W-:Y:S04]  /*91e0*/  @P0 STG.E.U16 [R18.64], R24 ;  /* 0x0000001812000986 */ /* 0x0001e8000c101516 */
[----:B------:R1:W-:Y:S01]  /*91f0*/  @P6 STG.E.U16 [R20.64], R10 ;  /* 0x0000000a14006986 */ /* 0x0003e2000c101516 */
[----:B0-----:R-:W-:-:S03]  /*9200*/  IMAD.WIDE R18, R22, 0x2, R16 ;  /* 0x0000000216127825 */ /* 0x001fc600078e0210 */
[----:B--2---:R-:W0:Y:S01]  /*9210*/  LDS.128 R12, [R29] ;  /* 0x000000001d0c7984 */ /* 0x004e220000000c00 */
[----:B----4-:R-:W-:Y:S02]  /*9220*/  ISETP.LT.AND P4, PT, R23, c[0x0][0x178], !P3 ;  /* 0x00005e0017007a0c */ /* 0x010fe40005f81270 */
[----:B---3--:R-:W-:Y:S02]  /*9230*/  PRMT R27, R10, 0x7632, R27 ;  /* 0x000076320a1b7816 */ /* 0x008fe4000000001b */
[----:B-1----:R-:W2:Y:S09]  /*9240*/  LDL.LU R10, [R1+0x40] ;  /* 0x00004000010a7983 */ /* 0x002eb20000300800 */
[----:B------:R-:W-:Y:S04]  /*9250*/  @P4 STG.E.U16 [R18.64], R8 ;  /* 0x0000000812004986 */ /* 0x000fe8000c101516 */
[----:B0-----:R0:W-:Y:S04]  /*9260*/  STL [R1+0x510], R14 ;  /* 0x0005100e01007387 */ /* 0x0011e80000100800 */
[----:B------:R-:W3:Y:S04]  /*9270*/  LDL R29, [R1+0x4c8] ;  /* 0x0004c800011d7983 */ /* 0x000ee80000100800 */
[----:B0-----:R-:W4:Y:S04]  /*9280*/  LDL R14, [R1+0x4cc] ;  /* 0x0004cc00010e7983 */ /* 0x001f280000100800 */
[----:B------:R0:W-:Y:S04]  /*9290*/  STL [R1+0x50c], R15 ;  /* 0x00050c0f01007387 */ /* 0x0001e80000100800 */
[----:B0-----:R-:W2:Y:S04]  /*92a0*/  LDL.LU R15, [R1+0xc0] ;  /* 0x0000c000010f7983 */ /* 0x001ea80000300800 */
[----:B------:R-:W2:Y:S04]  /*92b0*/  LDL.LU R8, [R1+0x518] ;  /* 0x0005180001087983 */ /* 0x000ea80000300800 */
[----:B------:R-:W2:Y:S04]  /*92c0*/  LDL.LU R18, [R1+0xd0] ;  /* 0x0000d00001127983 */ /* 0x000ea80000300800 */
[----:B------:R-:W2:Y:S01]  /*92d0*/  LDL.LU R19, [R1+0x50] ;  /* 0x0000500001137983 */ /* 0x000ea20000300800 */
[----:B------:R-:W-:-:S02]  /*92e0*/  ISETP.LT.AND P5, PT, R11, c[0x0][0x178], !P3 ;  /* 0x00005e000b007a0c */ /* 0x000fc40005fa1270 */
[----:B-----5:R-:W-:Y:S02]  /*92f0*/  ISETP.LT.AND P3, PT, R0, c[0x0][0x178], !P3 ;  /* 0x00005e0000007a0c */ /* 0x020fe40005f61270 */
[----:B------:R-:W-:Y:S02]  /*9300*/  ISETP.LT.AND P6, PT, R28, c[0x0][0x178], !P1 ;  /* 0x00005e001c007a0c */ /* 0x000fe40004fc1270 */
[C---:B------:R-:W-:Y:S01]  /*9310*/  IADD3 R0, R22.reuse, c[0x0][0x198], RZ ;  /* 0x0000660016007a10 */ /* 0x040fe20007ffe0ff */
[----:B------:R-:W-:-:S04]  /*9320*/  IMAD.WIDE R20, R22, 0x2, R6 ;  /* 0x0000000216147825 */ /* 0x000fc800078e0206 */
[----:B------:R-:W-:-:S04]  /*9330*/  IMAD.WIDE R22, R22, 0x2, R2 ;  /* 0x0000000216167825 */ /* 0x000fc800078e0202 */
[----:B------:R-:W-:Y:S01]  /*9340*/  IMAD.WIDE R24, R0, 0x2, R4 ;  /* 0x0000000200187825 */ /* 0x000fe200078e0204 */
[----:B--2---:R-:W-:Y:S04]  /*9350*/  @P5 STG.E.U16 [R20.64], R19 ;  /* 0x0000001314005986 */ /* 0x004fe8000c101516 */
[----:B------:R-:W-:Y:S04]  /*9360*/  @P3 STG.E.U16 [R22.64], R8 ;  /* 0x0000000816003986 */ /* 0x000fe8000c101516 */
[----:B------:R0:W-:Y:S02]  /*9370*/  @P6 STG.E.U16 [R24.64], R27 ;  /* 0x0000001b18006986 */ /* 0x0001e4000c101516 */
[----:B0-----:R-:W-:-:S02]  /*9380*/  PRMT R24, R8, 0x7632, R24 ;  /* 0x0000763208187816 */ /* 0x001fc40000000018 */
[----:B------:R-:W-:-:S04]  /*9390*/  IADD3 R8, R9, 0x8, RZ ;  /* 0x0000000809087810 */ /* 0x000fc80007ffe0ff */
[----:B------:R-:W-:Y:S02]  /*93a0*/  ISETP.GE.AND P3, PT, R8, c[0x0][0x17c], PT ;  /* 0x00005f0008007a0c */ /* 0x000fe40003f66270 */
[----:B------:R-:W2:Y:S01]  /*93b0*/  LDL.LU R8, [R1+0xf0] ;  /* 0x0000f00001087983 */ /* 0x000ea20000300800 */
[----:B---3--:R-:W-:Y:S02]  /*93c0*/  ISETP.LT.AND P4, PT, R29, c[0x0][0x178], !P1 ;  /* 0x00005e001d007a0c */ /* 0x008fe40004f81270 */
[----:B------:R-:W-:Y:S02]  /*93d0*/  ISETP.LT.AND P5, PT, R11, c[0x0][0x178], !P1 ;  /* 0x00005e000b007a0c */ /* 0x000fe40004fa1270 */
[----:B----4-:R-:W-:Y:S02]  /*93e0*/  ISETP.LT.AND P6, PT, R14, c[0x0][0x178], !P1 ;  /* 0x00005e000e007a0c */ /* 0x010fe40004fc1270 */
[----:B------:R-:W-:Y:S01]  /*93f0*/  IADD3 R26, R9, 0x7, RZ ;  /* 0x00000007091a7810 */ /* 0x000fe20007ffe0ff */
[----:B------:R-:W-:Y:S01]  /*9400*/  IMAD.WIDE R22, R0, 0x2, R16 ;  /* 0x0000000200167825 */ /* 0x000fe200078e0210 */
[----:B------:R-:W-:-:S02]  /*9410*/  ISETP.LT.AND P1, PT, R28, c[0x0][0x178], !P2 ;  /* 0x00005e001c007a0c */ /* 0x000fc40005721270 */
[----:B------:R-:W-:Y:S01]  /*9420*/  ISETP.GE.AND P0, PT, R26, c[0x0][0x17c], PT ;  /* 0x00005f001a007a0c */ /* 0x000fe20003f06270 */
[----:B------:R-:W-:Y:S01]  /*9430*/  IMAD.WIDE R20, R0, 0x2, R6 ;  /* 0x0000000200147825 */ /* 0x000fe200078e0206 */
[----:B------:R-:W-:Y:S02]  /*9440*/  PRMT R26, R18, 0x7632, R26 ;  /* 0x00007632121a7816 */ /* 0x000fe4000000001a */
[----:B------:R-:W-:Y:S01]  /*9450*/  PRMT R25, R19, 0x7632, R25 ;  /* 0x0000763213197816 */ /* 0x000fe20000000019 */
[C---:B------:R-:W-:Y:S01]  /*9460*/  IMAD.WIDE R18, R0.reuse, 0x2, R2 ;  /* 0x0000000200127825 */ /* 0x040fe200078e0202 */
[----:B------:R-:W-:Y:S01]  /*9470*/  IADD3 R0, R0, c[0x0][0x198], RZ ;  /* 0x0000660000007a10 */ /* 0x000fe20007ffe0ff */
[----:B------:R-:W-:Y:S01]  /*9480*/  @P4 STG.E.U16 [R22.64], R26 ;  /* 0x0000001a16004986 */ /* 0x000fe2000c101516 */
[----:B------:R-:W-:-:S03]  /*9490*/  ISETP.LT.AND P4, PT, R29, c[0x0][0x178], !P2 ;  /* 0x00005e001d007a0c */ /* 0x000fc60005781270 */
[----:B------:R-:W-:Y:S01]  /*94a0*/  @P5 STG.E.U16 [R20.64], R25 ;  /* 0x0000001914005986 */ /* 0x000fe2000c101516 */
[----:B------:R-:W-:-:S03]  /*94b0*/  ISETP.LT.AND P5, PT, R11, c[0x0][0x178], !P2 ;  /* 0x00005e000b007a0c */ /* 0x000fc600057a1270 */
[----:B------:R0:W-:Y:S01]  /*94c0*/  @P6 STG.E.U16 [R18.64], R24 ;  /* 0x0000001812006986 */ /* 0x0001e2000c101516 */
[----:B------:R-:W-:Y:S02]  /*94d0*/  ISETP.LT.AND P2, PT, R14, c[0x0][0x178], !P2 ;  /* 0x00005e000e007a0c */ /* 0x000fe40005741270 */
[----:B------:R-:W-:Y:S01]  /*94e0*/  ISETP.LT.AND P6, PT, R28, c[0x0][0x178], !P0 ;  /* 0x00005e001c007a0c */ /* 0x000fe200047c1270 */
[----:B0-----:R-:W-:-:S04]  /*94f0*/  IMAD.WIDE R18, R0, 0x2, R4 ;  /* 0x0000000200127825 */ /* 0x001fc800078e0204 */
[----:B------:R-:W-:-:S04]  /*9500*/  IMAD.WIDE R20, R0, 0x2, R16 ;  /* 0x0000000200147825 */ /* 0x000fc800078e0210 */
[----:B------:R-:W-:Y:S01]  /*9510*/  IMAD.WIDE R22, R0, 0x2, R2 ;  /* 0x0000000200167825 */ /* 0x000fe200078e0202 */
[----:B------:R-:W-:Y:S02]  /*9520*/  IADD3 R26, R9, 0x9, RZ ;  /* 0x00000009091a7810 */ /* 0x000fe40007ffe0ff */
[----:B------:R-:W3:Y:S04]  /*9530*/  LDL.LU R9, [R1+0x94] ;  /* 0x0000940001097983 */ /* 0x000ee80000300800 */
[----:B--2---:R0:W-:Y:S01]  /*9540*/  @P1 STG.E.U16 [R18.64], R8 ;  /* 0x0000000812001986 */ /* 0x0041e2000c101516 */
[----:B------:R-:W-:-:S03]  /*9550*/  PRMT R27, R8, 0x7632, R27 ;  /* 0x00007632081b7816 */ /* 0x000fc6000000001b */
[----:B------:R-:W-:Y:S01]  /*9560*/  @P4 STG.E.U16 [R20.64], R15 ;  /* 0x0000000f14004986 */ /* 0x000fe2000c101516 */
[C---:B0-----:R-:W-:Y:S01]  /*9570*/  IADD3 R8, R0.reuse, c[0x0][0x198], RZ ;  /* 0x0000660000087a10 */ /* 0x041fe20007ffe0ff */
[----:B------:R-:W-:-:S04]  /*9580*/  IMAD.WIDE R18, R0, 0x2, R6 ;  /* 0x0000000200127825 */ /* 0x000fc800078e0206 */
[----:B------:R-:W-:Y:S01]  /*9590*/  IMAD.WIDE R24, R8, 0x2, R4 ;  /* 0x0000000208187825 */ /* 0x000fe200078e0204 */
[----:B------:R-:W-:Y:S04]  /*95a0*/  @P5 STG.E.U16 [R18.64], R10 ;  /* 0x0000000a12005986 */ /* 0x000fe8000c101516 */
[----:B------:R-:W-:Y:S04]  /*95b0*/  @P2 STG.E.U16 [R22.64], R12 ;  /* 0x0000000c16002986 */ /* 0x000fe8000c101516 */
[----:B------:R0:W-:Y:S04]  /*95c0*/  @P6 STG.E.U16 [R24.64], R27 ;  /* 0x0000001b18006986 */ /* 0x0001e8000c101516 */
[----:B0-----:R-:W2:Y:S01]  /*95d0*/  LDL.LU R27, [R1+0x4c0] ;  /* 0x0004c000011b7983 */ /* 0x001ea20000300800 */
[----:B------:R-:W-:-:S02]  /*95e0*/  ISETP.LT.AND P4, PT, R29, c[0x0][0x178], !P0 ;  /* 0x00005e001d007a0c */ /* 0x000fc40004781270 */
[----:B------:R-:W-:Y:S02]  /*95f0*/  ISETP.LT.AND P5, PT, R11, c[0x0][0x178], !P0 ;  /* 0x00005e000b007a0c */ /* 0x000fe400047a1270 */
[----:B------:R-:W-:Y:S02]  /*9600*/  ISETP.LT.AND P6, PT, R14, c[0x0][0x178], !P0 ;  /* 0x00005e000e007a0c */ /* 0x000fe400047c1270 */
[----:B------:R-:W-:Y:S01]  /*9610*/  ISETP.LT.AND P0, PT, R28, c[0x0][0x178], !P3 ;  /* 0x00005e001c007a0c */ /* 0x000fe20005f01270 */
[----:B------:R-:W-:Y:S01]  /*9620*/  IMAD.WIDE R18, R8, 0x2, R16 ;  /* 0x0000000208127825 */ /* 0x000fe200078e0210 */
[----:B------:R-:W-:Y:S02]  /*9630*/  PRMT R25, R15, 0x7632, R25 ;  /* 0x000076320f197816 */ /* 0x000fe40000000019 */
[----:B------:R-:W-:Y:S01]  /*9640*/  PRMT R24, R10, 0x7632, R24 ;  /* 0x000076320a187816 */ /* 0x000fe20000000018 */
[----:B------:R-:W-:Y:S01]  /*9650*/  IMAD.WIDE R20, R8, 0x2, R6 ;  /* 0x0000000208147825 */ /* 0x000fe200078e0206 */
[----:B------:R-:W-:-:S03]  /*9660*/  PRMT R12, R12, 0x7632, R12 ;  /* 0x000076320c0c7816 */ /* 0x000fc6000000000c */
[C---:B------:R-:W-:Y:S01]  /*9670*/  IMAD.WIDE R22, R8.reuse, 0x2, R2 ;  /* 0x0000000208167825 */ /* 0x040fe200078e0202 */
[----:B------:R-:W-:Y:S01]  /*9680*/  IADD3 R8, R8, c[0x0][0x198], RZ ;  /* 0x0000660008087a10 */ /* 0x000fe20007ffe0ff */
[----:B------:R0:W-:Y:S04]  /*9690*/  @P4 STG.E.U16 [R18.64], R25 ;  /* 0x0000001912004986 */ /* 0x0001e8000c101516 */
[----:B------:R1:W-:Y:S01]  /*96a0*/  @P5 STG.E.U16 [R20.64], R24 ;  /* 0x0000001814005986 */ /* 0x0003e2000c101516 */
[----:B------:R-:W-:-:S03]  /*96b0*/  ISETP.GE.AND P1, PT, R26, c[0x0][0x17c], PT ;  /* 0x00005f001a007a0c */ /* 0x000fc60003f26270 */
[----:B------:R4:W-:Y:S01]  /*96c0*/  @P6 STG.E.U16 [R22.64], R12 ;  /* 0x0000000c16006986 */ /* 0x0009e2000c101516 */
[----:B0-----:R-:W-:-:S03]  /*96d0*/  IMAD.WIDE R18, R8, 0x2, R4 ;  /* 0x0000000208127825 */ /* 0x001fc600078e0204 */
[----:B------:R-:W5:Y:S01]  /*96e0*/  LDL.LU R15, [R1+0x4] ;  /* 0x00000400010f7983 */ /* 0x000f620000300800 */
[----:B---3--:R-:W-:Y:S01]  /*96f0*/  PRMT R26, R9, 0x7632, R26 ;  /* 0x00007632091a7816 */ /* 0x008fe2000000001a */
[C---:B-1----:R-:W-:Y:S02]  /*9700*/  IMAD.WIDE R20, R8.reuse, 0x2, R6 ;  /* 0x0000000208147825 */ /* 0x042fe400078e0206 */
[----:B------:R0:W-:Y:S02]  /*9710*/  @P0 STG.E.U16 [R18.64], R9 ;  /* 0x0000000912000986 */ /* 0x0001e4000c101516 */
[C---:B----4-:R-:W-:Y:S02]  /*9720*/  IMAD.WIDE R22, R8.reuse, 0x2, R2 ;  /* 0x0000000208167825 */ /* 0x050fe400078e0202 */
[----:B------:R-:W3:Y:S04]  /*9730*/  LDL.LU R10, [R1+0xb4] ;  /* 0x0000b400010a7983 */ /* 0x000ee80000300800 */
[----:B0-----:R-:W4:Y:S01]  /*9740*/  LDL R9, [R1+0xa4] ;  /* 0x0000a40001097983 */ /* 0x001f220000100800 */
[----:B------:R-:W-:Y:S01]  /*9750*/  IMAD.WIDE R18, R8, 0x2, R16 ;  /* 0x0000000208127825 */ /* 0x000fe200078e0210 */
[----:B--2---:R-:W-:-:S02]  /*9760*/  IADD3 R0, R27, 0xa, RZ ;  /* 0x0000000a1b007810 */ /* 0x004fc40007ffe0ff */
[----:B------:R-:W-:Y:S02]  /*9770*/  IADD3 R12, R27, 0xb, RZ ;  /* 0x0000000b1b0c7810 */ /* 0x000fe40007ffe0ff */
[----:B------:R-:W-:Y:S02]  /*9780*/  ISETP.GE.AND P2, PT, R0, c[0x0][0x17c], PT ;  /* 0x00005f0000007a0c */ /* 0x000fe40003f46270 */
[----:B------:R-:W-:Y:S02]  /*9790*/  IADD3 R0, R8, c[0x0][0x198], RZ ;  /* 0x0000660008007a10 */ /* 0x000fe40007ffe0ff */
[----:B------:R-:W2:Y:S01]  /*97a0*/  LDL.LU R8, [R1+0x14] ;  /* 0x0000140001087983 */ /* 0x000ea20000300800 */
[----:B------:R-:W-:-:S03]  /*97b0*/  ISETP.GE.AND P0, PT, R12, c[0x0][0x17c], PT ;  /* 0x00005f000c007a0c */ /* 0x000fc60003f06270 */
[----:B------:R-:W2:Y:S01]  /*97c0*/  LDL.LU R12, [R1+0x84] ;  /* 0x00008400010c7983 */ /* 0x000ea20000300800 */
[----:B------:R-:W-:Y:S02]  /*97d0*/  ISETP.LT.AND P4, PT, R29, c[0x0][0x178], !P3 ;  /* 0x00005e001d007a0c */ /* 0x000fe40005f81270 */
[----:B------:R-:W-:Y:S02]  /*97e0*/  ISETP.LT.AND P5, PT, R11, c[0x0][0x178], !P3 ;  /* 0x00005e000b007a0c */ /* 0x000fe40005fa1270 */
[----:B------:R-:W-:Y:S02]  /*97f0*/  ISETP.LT.AND P3, PT, R14, c[0x0][0x178], !P3 ;  /* 0x00005e000e007a0c */ /* 0x000fe40005f61270 */
[----:B------:R-:W-:Y:S01]  /*9800*/  ISETP.LT.AND P6, PT, R28, c[0x0][0x178], !P1 ;  /* 0x00005e001c007a0c */ /* 0x000fe20004fc1270 */
[----:B------:R-:W-:-:S06]  /*9810*/  IMAD.WIDE R24, R0, 0x2, R4 ;  /* 0x0000000200187825 */ /* 0x000fcc00078e0204 */
[----:B--2---:R0:W-:Y:S01]  /*9820*/  @P4 STG.E.U16 [R18.64], R12 ;  /* 0x0000000c12004986 */ /* 0x0041e2000c101516 */
[----:B------:R-:W-:-:S03]  /*9830*/  ISETP.LT.AND P4, PT, R29, c[0x0][0x178], !P1 ;  /* 0x00005e001d007a0c */ /* 0x000fc60004f81270 */
[----:B------:R1:W-:Y:S01]  /*9840*/  @P5 STG.E.U16 [R20.64], R8 ;  /* 0x0000000814005986 */ /* 0x0003e2000c101516 */
[----:B------:R-:W-:-:S03]  /*9850*/  ISETP.LT.AND P5, PT, R11, c[0x0][0x178], !P1 ;  /* 0x00005e000b007a0c */ /* 0x000fc60004fa1270 */
[----:B-----5:R-:W-:Y:S04]  /*9860*/  @P3 STG.E.U16 [R22.64], R15 ;  /* 0x0000000f16003986 */ /* 0x020fe8000c101516 */
[----:B------:R2:W-:Y:S01]  /*9870*/  @P6 STG.E.U16 [R24.64], R26 ;  /* 0x0000001a18006986 */ /* 0x0005e2000c101516 */
[----:B------:R-:W-:Y:S01]  /*9880*/  ISETP.LT.AND P6, PT, R14, c[0x0][0x178], !P1 ;  /* 0x00005e000e007a0c */ /* 0x000fe20004fc1270 */
[----:B0-----:R-:W-:Y:S01]  /*9890*/  IMAD.WIDE R18, R0, 0x2, R16 ;  /* 0x0000000200127825 */ /* 0x001fe200078e0210 */
[----:B------:R-:W-:-:S03]  /*98a0*/  ISETP.LT.AND P1, PT, R28, c[0x0][0x178], !P2 ;  /* 0x00005e001c007a0c */ /* 0x000fc60005721270 */
[----:B-1----:R-:W-:Y:S01]  /*98b0*/  IMAD.WIDE R20, R0, 0x2, R6 ;  /* 0x0000000200147825 */ /* 0x002fe200078e0206 */
[----:B--2---:R-:W-:Y:S02]  /*98c0*/  PRMT R26, R12, 0x7632, R26 ;  /* 0x000076320c1a7816 */ /* 0x004fe4000000001a */
[----:B------:R-:W-:Y:S02]  /*98d0*/  PRMT R25, R8, 0x7632, R25 ;  /* 0x0000763208197816 */ /* 0x000fe40000000019 */
[C---:B------:R-:W-:Y:S01]  /*98e0*/  IADD3 R8, R0.reuse, c[0x0][0x198], RZ ;  /* 0x0000660000087a10 */ /* 0x040fe20007ffe0ff */
[----:B------:R0:W-:Y:S01]  /*98f0*/  @P4 STG.E.U16 [R18.64], R26 ;  /* 0x0000001a12004986 */ /* 0x0001e2000c101516 */
[----:B------:R-:W-:Y:S01]  /*9900*/  ISETP.LT.AND P4, PT, R29, c[0x0][0x178], !P2 ;  /* 0x00005e001d007a0c */ /* 0x000fe20005781270 */
[----:B------:R-:W-:Y:S01]  /*9910*/  IMAD.WIDE R22, R0, 0x2, R2 ;  /* 0x0000000200167825 */ /* 0x000fe200078e0202 */
[----:B------:R-:W-:Y:S01]  /*9920*/  PRMT R24, R15, 0x7632, R24 ;  /* 0x000076320f187816 */ /* 0x000fe20000000018 */
[----:B------:R-:W-:Y:S04]  /*9930*/  @P5 STG.E.U16 [R20.64], R25 ;  /* 0x0000001914005986 */ /* 0x000fe8000c101516 */
[----:B------:R-:W-:Y:S01]  /*9940*/  @P6 STG.E.U16 [R22.64], R24 ;  /* 0x0000001816006986 */ /* 0x000fe2000c101516 */
[----:B0-----:R-:W-:Y:S01]  /*9950*/  IMAD.WIDE R18, R8, 0x2, R4 ;  /* 0x0000000208127825 */ /* 0x001fe200078e0204 */
[----:B------:R-:W-:-:S04]  /*9960*/  ISETP.LT.AND P5, PT, R11, c[0x0][0x178], !P2 ;  /* 0x00005e000b007a0c */ /* 0x000fc800057a1270 */
[----:B---3--:R0:W-:Y:S01]  /*9970*/  @P1 STG.E.U16 [R18.64], R10 ;  /* 0x0000000a12001986 */ /* 0x0081e2000c101516 */
[----:B------:R-:W-:Y:S02]  /*9980*/  PRMT R26, R10, 0x7632, R26 ;  /* 0x000076320a1a7816 */ /* 0x000fe4000000001a */
[----:B------:R-:W-:Y:S01]  /*9990*/  ISETP.LT.AND P2, PT, R14, c[0x0][0x178], !P2 ;  /* 0x00005e000e007a0c */ /* 0x000fe20005741270 */
[----:B0-----:R-:W-:Y:S01]  /*99a0*/  IMAD.WIDE R18, R8, 0x2, R16 ;  /* 0x0000000208127825 */ /* 0x001fe200078e0210 */
[----:B------:R-:W2:Y:S04]  /*99b0*/  LDL.LU R10, [R1+0xe4] ;  /* 0x0000e400010a7983 */ /* 0x000ea80000300800 */
[----:B------:R-:W3:Y:S04]  /*99c0*/  LDL.LU R14, [R1+0xd4] ;  /* 0x0000d400010e7983 */ /* 0x000ee80000300800 */
[----:B------:R-:W5:Y:S04]  /*99d0*/  LDL.LU R15, [R1+0x54] ;  /* 0x00005400010f7983 */ /* 0x000f680000300800 */
[----:B----4-:R0:W-:Y:S04]  /*99e0*/  @P4 STG.E.U16 [R18.64], R9 ;  /* 0x0000000912004986 */ /* 0x0101e8000c101516 */
[----:B0-----:R-:W4:Y:S04]  /*99f0*/  LDL.LU R9, [R1+0x514] ;  /* 0x0005140001097983 */ /* 0x001f280000300800 */
[----:B------:R-:W2:Y:S04]  /*9a00*/  LDL.LU R18, [R1+0x34] ;  /* 0x0000340001127983 */ /* 0x000ea80000300800 */
[----:B------:R-:W3:Y:S01]  /*9a10*/  LDL.LU R19, [R1+0x24] ;  /* 0x0000240001137983 */ /* 0x000ee20000300800 */
[----:B------:R-:W-:-:S02]  /*9a20*/  ISETP.LT.AND P6, PT, R28, c[0x0][0x178], !P0 ;  /* 0x00005e001c007a0c */ /* 0x000fc400047c1270 */
[C---:B------:R-:W-:Y:S01]  /*9a30*/  IADD3 R0, R8.reuse, c[0x0][0x198], RZ ;  /* 0x0000660008007a10 */ /* 0x040fe20007ffe0ff */
[----:B------:R-:W-:-:S04]  /*9a40*/  IMAD.WIDE R20, R8, 0x2, R6 ;  /* 0x0000000208147825 */ /* 0x000fc800078e0206 */
[----:B------:R-:W-:-:S04]  /*9a50*/  IMAD.WIDE R22, R8, 0x2, R2 ;  /* 0x0000000208167825 */ /* 0x000fc800078e0202 */
[----:B------:R-:W-:Y:S01]  /*9a60*/  IMAD.WIDE R24, R0, 0x2, R4 ;  /* 0x0000000200187825 */ /* 0x000fe200078e0204 */
[----:B--2---:R0:W-:Y:S04]  /*9a70*/  @P5 STG.E.U16 [R20.64], R18 ;  /* 0x0000001214005986 */ /* 0x0041e8000c101516 */
[----:B---3--:R-:W-:Y:S04]  /*9a80*/  @P2 STG.E.U16 [R22.64], R19 ;  /* 0x0000001316002986 */ /* 0x008fe8000c101516 */
[----:B------:R1:W-:Y:S04]  /*9a90*/  @P6 STG.E.U16 [R24.64], R26 ;  /* 0x0000001a18006986 */ /* 0x0003e8000c101516 */
[----:B0-----:R-:W2:Y:S04]  /*9aa0*/  LDL.LU R21, [R1+0xa4] ;  /* 0x0000a40001157983 */ /* 0x001ea80000300800 */
[----:B-1----:R-:W3:Y:S01]  /*9ab0*/  LDL R26, [R1+0x4cc] ;  /* 0x0004cc00011a7983 */ /* 0x002ee20000100800 */
[----:B------:R-:W-:-:S02]  /*9ac0*/  IADD3 R12, R27, 0xc, RZ ;  /* 0x0000000c1b0c7810 */ /* 0x000fc40007ffe0ff */
[----:B------:R-:W-:Y:S02]  /*9ad0*/  ISETP.LT.AND P4, PT, R29, c[0x0][0x178], !P0 ;  /* 0x00005e001d007a0c */ /* 0x000fe40004781270 */
[----:B------:R-:W-:Y:S02]  /*9ae0*/  ISETP.GE.AND P3, PT, R12, c[0x0][0x17c], PT ;  /* 0x00005f000c007a0c */ /* 0x000fe40003f66270 */
[----:B------:R-:W-:Y:S02]  /*9af0*/  ISETP.LT.AND P5, PT, R11, c[0x0][0x178], !P0 ;  /* 0x00005e000b007a0c */ /* 0x000fe400047a1270 */
[----:B------:R-:W-:Y:S02]  /*9b00*/  IADD3 R12, R27, 0xd, RZ ;  /* 0x0000000d1b0c7810 */ /* 0x000fe40007ffe0ff */
[----:B------:R-:W-:Y:S02]  /*9b10*/  PRMT R24, R19, 0x7632, R24 ;  /* 0x0000763213187816 */ /* 0x000fe40000000018 */
[----:B------:R-:W-:-:S02]  /*9b20*/  ISETP.GE.AND P1, PT, R12, c[0x0][0x17c], PT ;  /* 0x00005f000c007a0c */ /* 0x000fc40003f26270 */
[----:B------:R-:W-:Y:S01]  /*9b30*/  PRMT R12, R18, 0x7632, R12 ;  /* 0x00007632120c7816 */ /* 0x000fe2000000000c */
[----:B------:R-:W-:-:S04]  /*9b40*/  IMAD.WIDE R18, R0, 0x2, R16 ;  /* 0x0000000200127825 */ /* 0x000fc800078e0210 */
[----:B------:R-:W-:Y:S01]  /*9b50*/  IMAD.WIDE R22, R0, 0x2, R2 ;  /* 0x0000000200167825 */ /* 0x000fe200078e0202 */
[----:B--2---:R-:W-:-:S03]  /*9b60*/  PRMT R8, R21, 0x7632, R8 ;  /* 0x0000763215087816 */ /* 0x004fc60000000008 */
[C---:B------:R-:W-:Y:S01]  /*9b70*/  IMAD.WIDE R20, R0.reuse, 0x2, R6 ;  /* 0x0000000200147825 */ /* 0x040fe200078e0206 */
[----:B------:R-:W-:Y:S02]  /*9b80*/  IADD3 R0, R0, c[0x0][0x198], RZ ;  /* 0x0000660000007a10 */ /* 0x000fe40007ffe0ff */
[----:B---3--:R-:W-:Y:S02]  /*9b90*/  ISETP.LT.AND P6, PT, R26, c[0x0][0x178], !P0 ;  /* 0x00005e001a007a0c */ /* 0x008fe400047c1270 */
[----:B------:R-:W-:Y:S01]  /*9ba0*/  ISETP.LT.AND P0, PT, R28, c[0x0][0x178], !P3 ;  /* 0x00005e001c007a0c */ /* 0x000fe20005f01270 */
[----:B------:R0:W-:Y:S01]  /*9bb0*/  @P4 STG.E.U16 [R18.64], R8 ;  /* 0x0000000812004986 */ /* 0x0001e2000c101516 */
[----:B------:R-:W-:-:S03]  /*9bc0*/  ISETP.LT.AND P4, PT, R29, c[0x0][0x178], !P3 ;  /* 0x00005e001d007a0c */ /* 0x000fc60005f81270 */
[----:B------:R1:W-:Y:S01]  /*9bd0*/  @P5 STG.E.U16 [R20.64], R12 ;  /* 0x0000000c14005986 */ /* 0x0003e2000c101516 */
[----:B------:R-:W-:Y:S02]  /*9be0*/  ISETP.LT.AND P5, PT, R11, c[0x0][0x178], !P3 ;  /* 0x00005e000b007a0c */ /* 0x000fe40005fa1270 */
[----:B------:R-:W-:Y:S02]  /*9bf0*/  ISETP.LT.AND P3, PT, R26, c[0x0][0x178], !P3 ;  /* 0x00005e001a007a0c */ /* 0x000fe40005f61270 */
[----:B------:R-:W-:Y:S01]  /*9c00*/  IADD3 R26, R27, 0xf, RZ ;  /* 0x0000000f1b1a7810 */ /* 0x000fe20007ffe0ff */
[----:B0-----:R-:W-:Y:S01]  /*9c10*/  IMAD.WIDE R18, R0, 0x2, R4 ;  /* 0x0000000200127825 */ /* 0x001fe200078e0204 */
[----:B------:R-:W-:Y:S01]  /*9c20*/  @P6 STG.E.U16 [R22.64], R24 ;  /* 0x0000001816006986 */ /* 0x000fe2000c101516 */
[----:B-1----:R-:W-:-:S03]  /*9c30*/  PRMT R12, R10, 0x7632, R12 ;  /* 0x000076320a0c7816 */ /* 0x002fc6000000000c */
[----:B------:R0:W-:Y:S01]  /*9c40*/  @P0 STG.E.U16 [R18.64], R10 ;  /* 0x0000000a12000986 */ /* 0x0001e2000c101516 */
[----:B------:R-:W-:-:S03]  /*9c50*/  ISETP.GE.AND P0, PT, R26, c[0x0][0x17c], PT ;  /* 0x00005f001a007a0c */ /* 0x000fc60003f06270 */
[----:B0-----:R-:W2:Y:S04]  /*9c60*/  LDL.LU R10, [R1+0xf4] ;  /* 0x0000f400010a7983 */ /* 0x001ea80000300800 */
[----:B------:R-:W3:Y:S01]  /*9c70*/  LDL.LU R26, [R1+0x4cc] ;  /* 0x0004cc00011a7983 */ /* 0x000ee20000300800 */
[----:B------:R-:W-:-:S04]  /*9c80*/  IMAD.WIDE R18, R0, 0x2, R16 ;  /* 0x0000000200127825 */ /* 0x000fc800078e0210 */
[C---:B------:R-:W-:Y:S01]  /*9c90*/  IMAD.WIDE R20, R0.reuse, 0x2, R6 ;  /* 0x0000000200147825 */ /* 0x040fe200078e0206 */
[----:B------:R-:W-:Y:S03]  /*9ca0*/  @P4 STG.E.U16 [R18.64], R14 ;  /* 0x0000000e12004986 */ /* 0x000fe6000c101516 */
[----:B------:R-:W-:Y:S01]  /*9cb0*/  IMAD.WIDE R22, R0, 0x2, R2 ;  /* 0x0000000200167825 */ /* 0x000fe200078e0202 */
[----:B-----5:R-:W-:Y:S04]  /*9cc0*/  @P5 STG.E.U16 [R20.64], R15 ;  /* 0x0000000f14005986 */ /* 0x020fe8000c101516 */
[----:B----4-:R0:W-:Y:S02]  /*9cd0*/  @P3 STG.E.U16 [R22.64], R9 ;  /* 0x0000000916003986 */ /* 0x0101e4000c101516 */
[----:B0-----:R-:W-:-:S02]  /*9ce0*/  PRMT R9, R14, 0x7632, R9 ;  /* 0x000076320e097816 */ /* 0x001fc40000000009 */
[----:B------:R-:W4:Y:S01]  /*9cf0*/  LDL R14, [R1+0xc4] ;  /* 0x0000c400010e7983 */ /* 0x000f220000100800 */
[----:B------:R-:W-:Y:S02]  /*9d00*/  ISETP.LT.AND P6, PT, R28, c[0x0][0x178], !P1 ;  /* 0x00005e001c007a0c */ /* 0x000fe40004fc1270 */
[----:B------:R-:W-:Y:S02]  /*9d10*/  IADD3 R25, R27, 0xe, RZ ;  /* 0x0000000e1b197810 */ /* 0x000fe40007ffe0ff */
[----:B------:R-:W-:Y:S02]  /*9d20*/  IADD3 R8, R0, c[0x0][0x198], RZ ;  /* 0x0000660000087a10 */ /* 0x000fe40007ffe0ff */
[----:B------:R-:W-:Y:S02]  /*9d30*/  ISETP.GE.AND P2, PT, R25, c[0x0][0x17c], PT ;  /* 0x00005f0019007a0c */ /* 0x000fe40003f46270 */
[----:B------:R-:W-:Y:S01]  /*9d40*/  ISETP.LT.AND P4, PT, R29, c[0x0][0x178], !P1 ;  /* 0x00005e001d007a0c */ /* 0x000fe20004f81270 */
[----:B------:R-:W-:Y:S01]  /*9d50*/  IMAD.WIDE R24, R8, 0x2, R4 ;  /* 0x0000000208187825 */ /* 0x000fe200078e0204 */
[----:B------:R-:W-:-:S04]  /*9d60*/  ISETP.LT.AND P5, PT, R11, c[0x0][0x178], !P1 ;  /* 0x00005e000b007a0c */ /* 0x000fc80004fa1270 */
[----:B------:R0:W-:Y:S01]  /*9d70*/  @P6 STG.E.U16 [R24.64], R12 ;  /* 0x0000000c18006986 */ /* 0x0001e2000c101516 */
[C---:B------:R-:W-:Y:S01]  /*9d80*/  IMAD.WIDE R18, R8.reuse, 0x2, R16 ;  /* 0x0000000208127825 */ /* 0x040fe200078e0210 */
[----:B------:R-:W-:-:S03]  /*9d90*/  IADD3 R0, R8, c[0x0][0x198], RZ ;  /* 0x0000660008007a10 */ /* 0x000fc60007ffe0ff */
[C---:B------:R-:W-:Y:S02]  /*9da0*/  IMAD.WIDE R20, R8.reuse, 0x2, R6 ;  /* 0x0000000208147825 */ /* 0x040fe400078e0206 */
[----:B------:R1:W-:Y:S01]  /*9db0*/  @P4 STG.E.U16 [R18.64], R9 ;  /* 0x0000000912004986 */ /* 0x0003e2000c101516 */
[----:B------:R-:W-:Y:S01]  /*9dc0*/  ISETP.LT.AND P4, PT, R29, c[0x0][0x178], !P2 ;  /* 0x00005e001d007a0c */ /* 0x000fe20005781270 */
[----:B------:R-:W-:Y:S01]  /*9dd0*/  IMAD.WIDE R22, R8, 0x2, R2 ;  /* 0x0000000208167825 */ /* 0x000fe200078e0202 */
[----:B0-----:R-:W-:Y:S02]  /*9de0*/  PRMT R12, R15, 0x7632, R12 ;  /* 0x000076320f0c7816 */ /* 0x001fe4000000000c */
[----:B------:R-:W-:Y:S02]  /*9df0*/  PRMT R24, R9, 0x7632, R24 ;  /* 0x0000763209187816 */ /* 0x000fe40000000018 */
[----:B------:R-:W-:Y:S01]  /*9e00*/  IADD3 R25, R27, 0x10, RZ ;  /* 0x000000101b197810 */ /* 0x000fe20007ffe0ff */
[----:B-1----:R-:W-:Y:S01]  /*9e10*/  IMAD.WIDE R8, R0, 0x2, R4 ;  /* 0x0000000200087825 */ /* 0x002fe200078e0204 */
[----:B------:R-:W-:Y:S02]  /*9e20*/  @P5 STG.E.U16 [R20.64], R12 ;  /* 0x0000000c14005986 */ /* 0x000fe4000c101516 */
[----:B------:R-:W-:-:S02]  /*9e30*/  ISETP.GE.AND P3, PT, R25, c[0x0][0x17c], PT ;  /* 0x00005f0019007a0c */ /* 0x000fc40003f66270 */
[----:B------:R-:W-:Y:S02]  /*9e40*/  IADD3 R25, R27, 0x11, RZ ;  /* 0x000000111b197810 */ /* 0x000fe40007ffe0ff */
[----:B------:R-:W-:Y:S02]  /*9e50*/  ISETP.LT.AND P5, PT, R11, c[0x0][0x178], !P2 ;  /* 0x00005e000b007a0c */ /* 0x000fe400057a1270 */
[----:B------:R-:W5:Y:S04]  /*9e60*/  LDL.LU R11, [R1+0x98] ;  /* 0x00009800010b7983 */ /* 0x000f680000300800 */
[----:B------:R-:W5:Y:S01]  /*9e70*/  LDL.LU R15, [R1+0x88] ;  /* 0x00008800010f7983 */ /* 0x000f620000300800 */
[----:B---3--:R-:W-:Y:S02]  /*9e80*/  ISETP.LT.AND P6, PT, R26, c[0x0][0x178], !P1 ;  /* 0x00005e001a007a0c */ /* 0x008fe40004fc1270 */
[----:B------:R-:W-:-:S11]  /*9e90*/  ISETP.LT.AND P1, PT, R28, c[0x0][0x178], !P2 ;  /* 0x00005e001c007a0c */ /* 0x000fd60005721270 */
[----:B------:R0:W-:Y:S04]  /*9ea0*/  @P6 STG.E.U16 [R22.64], R24 ;  /* 0x0000001816006986 */ /* 0x0001e8000c101516 */
[----:B--2---:R1:W-:Y:S01]  /*9eb0*/  @P1 STG.E.U16 [R8.64], R10 ;  /* 0x0000000a08001986 */ /* 0x0043e2000c101516 */
[----:B------:R-:W-:Y:S02]  /*9ec0*/  ISETP.GE.AND P1, PT, R25, c[0x0][0x17c], PT ;  /* 0x00005f0019007a0c */ /* 0x000fe40003f26270 */
[----:B0-----:R-:W-:Y:S01]  /*9ed0*/  PRMT R24, R10, 0x7632, R24 ;  /* 0x000076320a187816 */ /* 0x001fe20000000018 */
[----:B-1----:R-:W-:Y:S01]  /*9ee0*/  IMAD.WIDE R8, R0, 0x2, R16 ;  /* 0x0000000200087825 */ /* 0x002fe200078e0210 */
[----:B------:R-:W2:Y:S04]  /*9ef0*/  LDL.LU R10, [R1+0x18] ;  /* 0x00001800010a7983 */ /* 0x000ea80000300800 */
[----:B------:R-:W3:Y:S04]  /*9f00*/  LDL.LU R25, [R1+0x4d0] ;  /* 0x0004d00001197983 */ /* 0x000ee80000300800 */
[----:B----4-:R0:W-:Y:S04]  /*9f10*/  @P4 STG.E.U16 [R8.64], R14 ;  /* 0x0000000e08004986 */ /* 0x0101e8000c101516 */
[----:B0-----:R-:W4:Y:S04]  /*9f20*/  LDL.LU R14, [R1+0x510] ;  /* 0x00051000010e7983 */ /* 0x001f280000300800 */
[----:B------:R-:W2:Y:S04]  /*9f30*/  LDL.LU R8, [R1+0xc4] ;  /* 0x0000c40001087983 */ /* 0x000ea80000300800 */
[----:B------:R-:W2:Y:S01]  /*9f40*/  LDL.LU R9, [R1+0x44] ;  /* 0x0000440001097983 */ /* 0x000ea20000300800 */
[----:B------:R-:W-:-:S02]  /*9f50*/  ISETP.LT.AND P2, PT, R26, c[0x0][0x178], !P2 ;  /* 0x00005e001a007a0c */ /* 0x000fc40005741270 */
[----:B------:R-:W-:Y:S02]  /*9f60*/  ISETP.LT.AND P6, PT, R28, c[0x0][0x178], !P0 ;  /* 0x00005e001c007a0c */ /* 0x000fe400047c1270 */
[C---:B------:R-:W-:Y:S01]  /*9f70*/  IADD3 R12, R0.reuse, c[0x0][0x198], RZ ;  /* 0x00006600000c7a10 */ /* 0x040fe20007ffe0ff */
[----:B------:R-:W-:Y:S01]  /*9f80*/  IMAD.WIDE R18, R0, 0x2, R6 ;  /* 0x0000000200127825 */ /* 0x000fe200078e0206 */
[----:B------:R-:W-:-:S03]  /*9f90*/  ISETP.LT.AND P4, PT, R29, c[0x0][0x178], !P0 ;  /* 0x00005e001d007a0c */ /* 0x000fc60004781270 */
[----:B------:R-:W-:-:S04]  /*9fa0*/  IMAD.WIDE R20, R0, 0x2, R2 ;  /* 0x0000000200147825 */ /* 0x000fc800078e0202 */
[----:B------:R-:W-:Y:S01]  /*9fb0*/  IMAD.WIDE R22, R12, 0x2, R4 ;  /* 0x000000020c167825 */ /* 0x000fe200078e0204 */
[----:B--2---:R-:W-:Y:S01]  /*9fc0*/  @P5 STG.E.U16 [R18.64], R9 ;  /* 0x0000000912005986 */ /* 0x004fe2000c101516 */
[----:B---3--:R-:W-:-:S03]  /*9fd0*/  ISETP.LT.AND P5, PT, R25, c[0x0][0x178], !P0 ;  /* 0x00005e0019007a0c */ /* 0x008fc600047a1270 */
[----:B------:R0:W-:Y:S01]  /*9fe0*/  @P2 STG.E.U16 [R20.64], R13 ;  /* 0x0000000d14002986 */ /* 0x0001e2000c101516 */
[----:B------:R-:W-:-:S03]  /*9ff0*/  ISETP.LT.AND P2, PT, R28, c[0x0][0x178], !P3 ;  /* 0x00005e001c007a0c */ /* 0x000fc60005f41270 */
[----:B------:R1:W-:Y:S01]  /*a000*/  @P6 STG.E.U16 [R22.64], R24 ;  /* 0x0000001816006986 */ /* 0x0003e2000c101516 */
[----:B------:R-:W-:Y:S02]  /*a010*/  ISETP.LT.AND P6, PT, R26, c[0x0][0x178], !P0 ;  /* 0x00005e001a007a0c */ /* 0x000fe400047c1270 */
[----:B------:R-:W-:Y:S02]  /*a020*/  PRMT R0, R8, 0x7632, R0 ;  /* 0x0000763208007816 */ /* 0x000fe40000000000 */
[----:B0-----:R-:W-:Y:S01]  /*a030*/  PRMT R13, R9, 0x7632, R13 ;  /* 0x00007632090d7816 */ /* 0x001fe2000000000d */
[C---:B------:R-:W-:Y:S01]  /*a040*/  IMAD.WIDE R8, R12.reuse, 0x2, R16 ;  /* 0x000000020c087825 */ /* 0x040fe200078e0210 */
[C---:B-1----:R-:W-:Y:S02]  /*a050*/  IADD3 R22, R12.reuse, c[0x0][0x198], RZ ;  /* 0x000066000c167a10 */ /* 0x042fe40007ffe0ff */
[----:B------:R-:W-:Y:S01]  /*a060*/  IADD3 R24, R27, 0x12, RZ ;  /* 0x000000121b187810 */ /* 0x000fe20007ffe0ff */
[----:B------:R-:W-:Y:S01]  /*a070*/  IMAD.WIDE R18, R12, 0x2, R6 ;  /* 0x000000020c127825 */ /* 0x000fe200078e0206 */
[----:B------:R-:W-:Y:S01]  /*a080*/  PRMT R23, R13, 0x7632, R23 ;  /* 0x000076320d177816 */ /* 0x000fe20000000017 */
[----:B------:R0:W-:Y:S01]  /*a090*/  @P4 STG.E.U16 [R8.64], R0 ;  /* 0x0000000008004986 */ /* 0x0001e2000c101516 */
[----:B------:R-:W-:Y:S01]  /*a0a0*/  ISETP.GE.AND P0, PT, R24, c[0x0][0x17c], PT ;  /* 0x00005f0018007a0c */ /* 0x000fe20003f06270 */
[----:B------:R-:W-:Y:S01]  /*a0b0*/  IMAD.WIDE R20, R12, 0x2, R2 ;  /* 0x000000020c147825 */ /* 0x000fe200078e0202 */
[----:B------:R-:W-:Y:S01]  /*a0c0*/  IADD3 R24, R27, 0x13, RZ ;  /* 0x000000131b187810 */ /* 0x000fe20007ffe0ff */
[----:B------:R-:W-:Y:S04]  /*a0d0*/  @P5 STG.E.U16 [R18.64], R13 ;  /* 0x0000000d12005986 */ /* 0x000fe8000c101516 */
[----:B------:R1:W-:Y:S01]  /*a0e0*/  @P6 STG.E.U16 [R20.64], R23 ;  /* 0x0000001714006986 */ /* 0x0003e2000c101516 */
[----:B0-----:R-:W-:-:S05]  /*a0f0*/  IMAD.WIDE R8, R22, 0x2, R4 ;  /* 0x0000000216087825 */ /* 0x001fca00078e0204 */
[----:B-----5:R0:W-:Y:S01]  /*a100*/  @P2 STG.E.U16 [R8.64], R11 ;  /* 0x0000000b08002986 */ /* 0x0201e2000c101516 */
[----:B------:R-:W-:Y:S02]  /*a110*/  ISETP.GE.AND P2, PT, R24, c[0x0][0x17c], PT ;  /* 0x00005f0018007a0c */ /* 0x000fe40003f46270 */
[----:B-1----:R-:W-:Y:S02]  /*a120*/  PRMT R23, R11, 0x7632, R23 ;  /* 0x000076320b177816 */ /* 0x002fe40000000017 */
[----:B0-----:R-:W2:Y:S04]  /*a130*/  LDL.LU R11, [R1+0xb8] ;  /* 0x0000b800010b7983 */ /* 0x001ea80000300800 */
[----:B------:R-:W3:Y:S01]  /*a140*/  LDL.LU R24, [R1+0x8] ;  /* 0x0000080001187983 */ /* 0x000ee20000300800 */
[----:B------:R-:W-:-:S02]  /*a150*/  ISETP.LT.AND P4, PT, R29, c[0x0][0x178], !P3 ;  /* 0x00005e001d007a0c */ /* 0x000fc40005f81270 */
[----:B------:R-:W-:Y:S02]  /*a160*/  ISETP.LT.AND P5, PT, R25, c[0x0][0x178], !P3 ;  /* 0x00005e0019007a0c */ /* 0x000fe40005fa1270 */
[----:B------:R-:W-:Y:S02]  /*a170*/  ISETP.LT.AND P3, PT, R26, c[0x0][0x178], !P3 ;  /* 0x00005e001a007a0c */ /* 0x000fe40005f61270 */
[----:B------:R-:W-:Y:S02]  /*a180*/  ISETP.LT.AND P6, PT, R28, c[0x0][0x178], !P1 ;  /* 0x00005e001c007a0c */ /* 0x000fe40004fc1270 */
[C---:B------:R-:W-:Y:S01]  /*a190*/  IADD3 R0, R22.reuse, c[0x0][0x198], RZ ;  /* 0x0000660016007a10 */ /* 0x040fe20007ffe0ff */
[----:B------:R-:W-:-:S04]  /*a1a0*/  IMAD.WIDE R8, R22, 0x2, R16 ;  /* 0x0000000216087825 */ /* 0x000fc800078e0210 */
[C---:B------:R-:W-:Y:S01]  /*a1b0*/  IMAD.WIDE R12, R22.reuse, 0x2, R6 ;  /* 0x00000002160c7825 */ /* 0x040fe200078e0206 */
[----:B------:R0:W-:Y:S03]  /*a1c0*/  @P4 STG.E.U16 [R8.64], R15 ;  /* 0x0000000f08004986 */ /* 0x0001e6000c101516 */
[----:B------:R-:W-:Y:S01]  /*a1d0*/  IMAD.WIDE R18, R22, 0x2, R2 ;  /* 0x0000000216127825 */ /* 0x000fe200078e0202 */
[----:B------:R1:W-:Y:S03]  /*a1e0*/  @P5 STG.E.U16 [R12.64], R10 ;  /* 0x0000000a0c005986 */ /* 0x0003e6000c101516 */
[C---:B------:R-:W-:Y:S01]  /*a1f0*/  IMAD.WIDE R20, R0.reuse, 0x2, R4 ;  /* 0x0000000200147825 */ /* 0x040fe200078e0204 */
[----:B------:R-:W-:Y:S02]  /*a200*/  ISETP.LT.AND P4, PT, R29, c[0x0][0x178], !P1 ;  /* 0x00005e001d007a0c */ /* 0x000fe40004f81270 */
[----:B------:R-:W-:Y:S01]  /*a210*/  ISETP.LT.AND P5, PT, R25, c[0x0][0x178], !P1 ;  /* 0x00005e0019007a0c */ /* 0x000fe20004fa1270 */
[----:B0-----:R-:W-:Y:S01]  /*a220*/  IMAD.WIDE R8, R0, 0x2, R16 ;  /* 0x0000000200087825 */ /* 0x001fe200078e0210 */
[----:B------:R-:W-:-:S03]  /*a230*/  PRMT R22, R10, 0x7632, R22 ;  /* 0x000076320a167816 */ /* 0x000fc60000000016 */
[----:B-1----:R-:W-:Y:S01]  /*a240*/  IMAD.WIDE R12, R0, 0x2, R6 ;  /* 0x00000002000c7825 */ /* 0x002fe200078e0206 */
[----:B---3--:R0:W-:Y:S04]  /*a250*/  @P3 STG.E.U16 [R18.64], R24 ;  /* 0x0000001812003986 */ /* 0x0081e8000c101516 */
[----:B------:R1:W-:Y:S01]  /*a260*/  @P6 STG.E.U16 [R20.64], R23 ;  /* 0x0000001714006986 */ /* 0x0003e2000c101516 */
[----:B------:R-:W-:Y:S02]  /*a270*/  ISETP.LT.AND P6, PT, R26, c[0x0][0x178], !P1 ;  /* 0x00005e001a007a0c */ /* 0x000fe40004fc1270 */
[----:B------:R-:W-:Y:S01]  /*a280*/  ISETP.LT.AND P1, PT, R28, c[0x0][0x178], !P0 ;  /* 0x00005e001c007a0c */ /* 0x000fe20004721270 */
[----:B0-----:R-:W-:Y:S01]  /*a290*/  IMAD.WIDE R18, R0, 0x2, R2 ;  /* 0x0000000200127825 */ /* 0x001fe200078e0202 */
[----:B-1----:R-:W-:-:S02]  /*a2a0*/  PRMT R21, R15, 0x7632, R21 ;  /* 0x000076320f157816 */ /* 0x002fc40000000015 */
[----:B------:R-:W-:Y:S01]  /*a2b0*/  IADD3 R20, R0, c[0x0][0x198], RZ ;  /* 0x0000660000147a10 */ /* 0x000fe20007ffe0ff */
[----:B------:R-:W3:Y:S01]  /*a2c0*/  LDL R15, [R1+0xa8] ;  /* 0x0000a800010f7983 */ /* 0x000ee20000100800 */
[----:B------:R-:W-:-:S03]  /*a2d0*/  PRMT R23, R24, 0x7632, R23 ;  /* 0x0000763218177816 */ /* 0x000fc60000000017 */
[----:B------:R0:W-:Y:S04]  /*a2e0*/  @P4 STG.E.U16 [R8.64], R21 ;  /* 0x0000001508004986 */ /* 0x0001e8000c101516 */
[----:B------:R2:W-:Y:S04]  /*a2f0*/  @P5 STG.E.U16 [R12.64], R22 ;  /* 0x000000160c005986 */ /* 0x0005e8000c101516 */
[----:B------:R1:W-:Y:S01]  /*a300*/  @P6 STG.E.U16 [R18.64], R23 ;  /* 0x0000001712006986 */ /* 0x0003e2000c101516 */
[----:B0-----:R-:W-:-:S03]  /*a310*/  IMAD.WIDE R8, R20, 0x2, R4 ;  /* 0x0000000214087825 */ /* 0x001fc600078e0204 */
[----:B------:R-:W5:Y:S01]  /*a320*/  LDL.LU R10, [R1+0x28] ;  /* 0x00002800010a7983 */ /* 0x000f620000300800 */
[----:B------:R-:W-:Y:S02]  /*a330*/  ISETP.LT.AND P4, PT, R29, c[0x0][0x178], !P0 ;  /* 0x00005e001d007a0c */ /* 0x000fe40004781270 */
[----:B--2---:R-:W-:Y:S01]  /*a340*/  PRMT R22, R11, 0x7632, R22 ;  /* 0x000076320b167816 */ /* 0x004fe20000000016 */
[----:B------:R0:W-:Y:S01]  /*a350*/  @P1 STG.E.U16 [R8.64], R11 ;  /* 0x0000000b08001986 */ /* 0x0001e2000c101516 */
[----:B-1----:R-:W-:-:S04]  /*a360*/  IADD3 R23, R27, 0x15, RZ ;  /* 0x000000151b177810 */ /* 0x002fc80007ffe0ff */
[----:B------:R-:W-:Y:S01]  /*a370*/  ISETP.GE.AND P1, PT, R23, c[0x0][0x17c], PT ;  /* 0x00005f0017007a0c */ /* 0x000fe20003f26270 */
[----:B0-----:R-:W2:Y:S04]  /*a380*/  LDL.LU R11, [R1+0xe8] ;  /* 0x0000e800010b7983 */ /* 0x001ea80000300800 */
[----:B------:R-:W2:Y:S04]  /*a390*/  LDL.LU R29, [R1+0xd8] ;  /* 0x0000d800011d7983 */ /* 0x000ea80000300800 */
[----:B------:R-:W2:Y:S01]  /*a3a0*/  LDL.LU R23, [R1+0x38] ;  /* 0x0000380001177983 */ /* 0x000ea20000300800 */
[----:B------:R-:W-:Y:S01]  /*a3b0*/  ISETP.LT.AND P5, PT, R25, c[0x0][0x178], !P0 ;  /* 0x00005e0019007a0c */ /* 0x000fe200047a1270 */
[----:B------:R-:W-:-:S04]  /*a3c0*/  IMAD.WIDE R8, R20, 0x2, R16 ;  /* 0x0000000214087825 */ /* 0x000fc800078e0210 */
[----:B------:R-:W-:Y:S01]  /*a3d0*/  IMAD.WIDE R12, R20, 0x2, R6 ;  /* 0x00000002140c7825 */ /* 0x000fe200078e0206 */
[----:B------:R-:W-:Y:S02]  /*a3e0*/  ISETP.LT.AND P0, PT, R26, c[0x0][0x178], !P0 ;  /* 0x00005e001a007a0c */ /* 0x000fe40004701270 */
[----:B------:R-:W-:Y:S02]  /*a3f0*/  ISETP.LT.AND P6, PT, R28, c[0x0][0x178], !P2 ;  /* 0x00005e001c007a0c */ /* 0x000fe400057c1270 */
[C---:B------:R-:W-:Y:S01]  /*a400*/  IADD3 R0, R20.reuse, c[0x0][0x198], RZ ;  /* 0x0000660014007a10 */ /* 0x040fe20007ffe0ff */
[----:B------:R-:W-:-:S04]  /*a410*/  IMAD.WIDE R18, R20, 0x2, R2 ;  /* 0x0000000214127825 */ /* 0x000fc800078e0202 */
[----:B------:R-:W-:Y:S01]  /*a420*/  IMAD.WIDE R20, R0, 0x2, R4 ;  /* 0x0000000200147825 */ /* 0x000fe200078e0204 */
[----:B---3--:R0:W-:Y:S04]  /*a430*/  @P4 STG.E.U16 [R8.64], R15 ;  /* 0x0000000f08004986 */ /* 0x0081e8000c101516 */
[----:B0-----:R-:W3:Y:S04]  /*a440*/  LDL.LU R15, [R1+0x50c] ;  /* 0x00050c00010f7983 */ /* 0x001ee80000300800 */
[----:B------:R-:W3:Y:S04]  /*a450*/  LDL.LU R8, [R1+0xa8] ;  /* 0x0000a80001087983 */ /* 0x000ee80000300800 */
[----:B--2---:R0:W-:Y:S04]  /*a460*/  @P5 STG.E.U16 [R12.64], R23 ;  /* 0x000000170c005986 */ /* 0x0041e8000c101516 */
[----:B0-----:R-:W2:Y:S04]  /*a470*/  LDL R13, [R1+0x4c8] ;  /* 0x0004c800010d7983 */ /* 0x001ea80000100800 */
[----:B-----5:R-:W-:Y:S04]  /*a480*/  @P0 STG.E.U16 [R18.64], R10 ;  /* 0x0000000a12000986 */ /* 0x020fe8000c101516 */
[----:B------:R0:W-:Y:S02]  /*a490*/  @P6 STG.E.U16 [R20.64], R22 ;  /* 0x0000001614006986 */ /* 0x0001e4000c101516 */
[----:B0-----:R-:W-:-:S02]  /*a4a0*/  PRMT R22, R10, 0x7632, R22 ;  /* 0x000076320a167816 */ /* 0x001fc40000000016 */
[----:B------:R-:W5:Y:S01]  /*a4b0*/  LDL R10, [R1+0x58] ;  /* 0x00005800010a7983 */ /* 0x000f620000100800 */
[----:B------:R-:W-:Y:S02]  /*a4c0*/  IADD3 R24, R27, 0x14, RZ ;  /* 0x000000141b187810 */ /* 0x000fe40007ffe0ff */
[----:B------:R-:W-:Y:S02]  /*a4d0*/  ISETP.LT.AND P4, PT, R25, c[0x0][0x178], !P2 ;  /* 0x00005e0019007a0c */ /* 0x000fe40005781270 */
[----:B------:R-:W-:Y:S01]  /*a4e0*/  ISETP.GE.AND P3, PT, R24, c[0x0][0x17c], PT ;  /* 0x00005f0018007a0c */ /* 0x000fe20003f66270 */
[----:B------:R-:W-:Y:S01]  /*a4f0*/  IMAD.WIDE R18, R0, 0x2, R16 ;  /* 0x0000000200127825 */ /* 0x000fe200078e0210 */
[----:B------:R-:W-:Y:S02]  /*a500*/  PRMT R9, R23, 0x7632, R9 ;  /* 0x0000763217097816 */ /* 0x000fe40000000009 */
[----:B------:R-:W-:Y:S01]  /*a510*/  ISETP.LT.AND P6, PT, R28, c[0x0][0x178], !P3 ;  /* 0x00005e001c007a0c */ /* 0x000fe20005fc1270 */
[----:B------:R-:W-:Y:S01]  /*a520*/  IMAD.WIDE R20, R0, 0x2, R2 ;  /* 0x0000000200147825 */ /* 0x000fe200078e0202 */
[----:B------:R-:W-:-:S02]  /*a530*/  IADD3 R23, R27, 0x16, RZ ;  /* 0x000000161b177810 */ /* 0x000fc40007ffe0ff */
[----:B---3--:R-:W-:Y:S02]  /*a540*/  PRMT R24, R8, 0x7632, R24 ;  /* 0x0000763208187816 */ /* 0x008fe40000000018 */
[----:B------:R-:W-:Y:S02]  /*a550*/  IADD3 R8, R0, c[0x0][0x198], RZ ;  /* 0x0000660000087a10 */ /* 0x000fe40007ffe0ff */
[C---:B--2---:R-:W-:Y:S02]  /*a560*/  ISETP.LT.AND P0, PT, R13.reuse, c[0x0][0x178], !P2 ;  /* 0x00005e000d007a0c */ /* 0x044fe40005701270 */
[----:B------:R-:W-:Y:S02]  /*a570*/  ISETP.LT.AND P2, PT, R26, c[0x0][0x178], !P2 ;  /* 0x00005e001a007a0c */ /* 0x000fe40005741270 */
[----:B------:R-:W-:Y:S01]  /*a580*/  ISETP.LT.AND P5, PT, R13, c[0x0][0x178], !P3 ;  /* 0x00005e000d007a0c */ /* 0x000fe20005fa1270 */
[----:B------:R-:W-:-:S08]  /*a590*/  IMAD.WIDE R12, R0, 0x2, R6 ;  /* 0x00000002000c7825 */ /* 0x000fd000078e0206 */
[----:B------:R0:W-:Y:S04]  /*a5a0*/  @P0 STG.E.U16 [R18.64], R24 ;  /* 0x0000001812000986 */ /* 0x0001e8000c101516 */
[----:B------:R1:W-:Y:S01]  /*a5b0*/  @P4 STG.E.U16 [R12.64], R9 ;  /* 0x000000090c004986 */ /* 0x0003e2000c101516 */
[----:B------:R-:W-:-:S03]  /*a5c0*/  ISETP.LT.AND P4, PT, R25, c[0x0][0x178], !P3 ;  /* 0x00005e0019007a0c */ /* 0x000fc60005f81270 */
[----:B------:R2:W-:Y:S01]  /*a5d0*/  @P2 STG.E.U16 [R20.64], R22 ;  /* 0x0000001614002986 */ /* 0x0005e2000c101516 */
[----:B0-----:R-:W-:-:S03]  /*a5e0*/  IMAD.WIDE R18, R8, 0x2, R4 ;  /* 0x0000000208127825 */ /* 0x001fc600078e0204 */
[----:B------:R-:W3:Y:S01]  /*a5f0*/  LDL.LU R24, [R1+0x4c8] ;  /* 0x0004c80001187983 */ /* 0x000ee20000300800 */
[----:B-1----:R-:W-:-:S03]  /*a600*/  IMAD.WIDE R12, R8, 0x2, R16 ;  /* 0x00000002080c7825 */ /* 0x002fc600078e0210 */
[----:B------:R0:W-:Y:S04]  /*a610*/  @P6 STG.E.U16 [R18.64], R11 ;  /* 0x0000000b12006986 */ /* 0x0001e8000c101516 */
[----:B------:R1:W-:Y:S01]  /*a620*/  @P5 STG.E.U16 [R12.64], R29 ;  /* 0x0000001d0c005986 */ /* 0x0003e2000c101516 */
[----:B------:R-:W-:Y:S02]  /*a630*/  ISETP.GE.AND P0, PT, R23, c[0x0][0x17c], PT ;  /* 0x00005f0017007a0c */ /* 0x000fe40003f06270 */
[----:B--2---:R-:W-:Y:S02]  /*a640*/  PRMT R22, R11, 0x7632, R22 ;  /* 0x000076320b167816 */ /* 0x004fe40000000016 */
[----:B------:R-:W-:Y:S01]  /*a650*/  PRMT R23, R29, 0x7632, R23 ;  /* 0x000076321d177816 */ /* 0x000fe20000000017 */
[----:B0-----:R-:W2:Y:S01]  /*a660*/  LDL.LU R11, [R1+0xc8] ;  /* 0x0000c800010b7983 */ /* 0x001ea20000300800 */
[----:B-1----:R-:W-:-:S03]  /*a670*/  IMAD.WIDE R12, R8, 0x2, R6 ;  /* 0x00000002080c7825 */ /* 0x002fc600078e0206 */
[----:B------:R-:W2:Y:S04]  /*a680*/  LDL.LU R29, [R1+0x48] ;  /* 0x00004800011d7983 */ /* 0x000ea80000300800 */
[----:B-----5:R0:W-:Y:S04]  /*a690*/  @P4 STG.E.U16 [R12.64], R10 ;  /* 0x0000000a0c004986 */ /* 0x0201e8000c101516 */
[----:B0-----:R-:W5:Y:S04]  /*a6a0*/  LDL.LU R10, [R1+0x508] ;  /* 0x00050800010a7983 */ /* 0x001f680000300800 */
[----:B------:R-:W2:Y:S01]  /*a6b0*/  LDL.LU R13, [R1+0x58] ;  /* 0x00005800010d7983 */ /* 0x000ea20000300800 */
[----:B------:R-:W-:-:S02]  /*a6c0*/  ISETP.LT.AND P3, PT, R26, c[0x0][0x178], !P3 ;  /* 0x00005e001a007a0c */ /* 0x000fc40005f61270 */
[----:B------:R-:W-:Y:S02]  /*a6d0*/  IADD3 R0, R27, 0x17, RZ ;  /* 0x000000171b007810 */ /* 0x000fe40007ffe0ff */
[----:B------:R-:W-:Y:S02]  /*a6e0*/  ISETP.LT.AND P6, PT, R28, c[0x0][0x178], !P1 ;  /* 0x00005e001c007a0c */ /* 0x000fe40004fc1270 */
[----:B------:R-:W-:Y:S02]  /*a6f0*/  ISETP.GE.AND P2, PT, R0, c[0x0][0x17c], PT ;  /* 0x00005f0000007a0c */ /* 0x000fe40003f46270 */
[C---:B------:R-:W-:Y:S01]  /*a700*/  IADD3 R0, R8.reuse, c[0x0][0x198], RZ ;  /* 0x0000660008007a10 */ /* 0x040fe20007ffe0ff */
[----:B------:R-:W-:-:S04]  /*a710*/  IMAD.WIDE R8, R8, 0x2, R2 ;  /* 0x0000000208087825 */ /* 0x000fc800078e0202 */
[----:B------:R-:W-:-:S04]  /*a720*/  IMAD.WIDE R18, R0, 0x2, R4 ;  /* 0x0000000200127825 */ /* 0x000fc800078e0204 */
[----:B------:R-:W-:Y:S01]  /*a730*/  IMAD.WIDE R20, R0, 0x2, R16 ;  /* 0x0000000200147825 */ /* 0x000fe200078e0210 */
[----:B---3--:R-:W-:Y:S01]  /*a740*/  ISETP.LT.AND P5, PT, R24, c[0x0][0x178], !P1 ;  /* 0x00005e0018007a0c */ /* 0x008fe20004fa1270 */
[----:B-----5:R0:W-:Y:S01]  /*a750*/  @P3 STG.E.U16 [R8.64], R10 ;  /* 0x0000000a08003986 */ /* 0x0201e2000c101516 */
[----:B------:R-:W-:-:S03]  /*a760*/  ISETP.LT.AND P3, PT, R25, c[0x0][0x178], !P1 ;  /* 0x00005e0019007a0c */ /* 0x000fc60004f61270 */
[----:B------:R2:W-:Y:S08]  /*a770*/  @P6 STG.E.U16 [R18.64], R22 ;  /* 0x0000001612006986 */ /* 0x0005f0000c101516 */
[----:B------:R1:W-:Y:S01]  /*a780*/  @P5 STG.E.U16 [R20.64], R23 ;  /* 0x0000001714005986 */ /* 0x0003e2000c101516 */
[----:B0-----:R-:W-:Y:S01]  /*a790*/  IMAD.WIDE R8, R0, 0x2, R6 ;  /* 0x0000000200087825 */ /* 0x001fe200078e0206 */
[----:B--2---:R-:W-:-:S02]  /*a7a0*/  PRMT R19, R13, 0x7632, R19 ;  /* 0x000076320d137816 */ /* 0x004fc40000000013 */
[----:B-1----:R-:W-:-:S03]  /*a7b0*/  IADD3 R20, R27, 0x18, RZ ;  /* 0x000000181b147810 */ /* 0x002fc60007ffe0ff */
[----:B------:R0:W-:Y:S01]  /*a7c0*/  @P3 STG.E.U16 [R8.64], R19 ;  /* 0x0000001308003986 */ /* 0x0001e2000c101516 */
[----:B------:R-:W-:-:S03]  /*a7d0*/  ISETP.GE.AND P3, PT, R20, c[0x0][0x17c], PT ;  /* 0x00005f0014007a0c */ /* 0x000fc60003f66270 */
[----:B------:R-:W2:Y:S04]  /*a7e0*/  LDL.LU R23, [R1+0x9c] ;  /* 0x00009c0001177983 */ /* 0x000ea80000300800 */
[----:B------:R-:W3:Y:S01]  /*a7f0*/  LDL R20, [R1+0xf8] ;  /* 0x0000f80001147983 */ /* 0x000ee20000100800 */
[----:B------:R-:W-:Y:S02]  /*a800*/  ISETP.LT.AND P1, PT, R26, c[0x0][0x178], !P1 ;  /* 0x00005e001a007a0c */ /* 0x000fe40004f21270 */
[----:B------:R-:W-:Y:S02]  /*a810*/  ISETP.LT.AND P6, PT, R28, c[0x0][0x178], !P0 ;  /* 0x00005e001c007a0c */ /* 0x000fe400047c1270 */
[----:B------:R-:W-:Y:S02]  /*a820*/  PRMT R18, R10, 0x7632, R18 ;  /* 0x000076320a127816 */ /* 0x000fe40000000012 */
[C---:B------:R-:W-:Y:S01]  /*a830*/  IADD3 R10, R0.reuse, c[0x0][0x198], RZ ;  /* 0x00006600000a7a10 */ /* 0x040fe20007ffe0ff */
[----:B------:R-:W-:-:S04]  /*a840*/  IMAD.WIDE R12, R0, 0x2, R2 ;  /* 0x00000002000c7825 */ /* 0x000fc800078e0202 */
[----:B0-----:R-:W-:Y:S02]  /*a850*/  IMAD.WIDE R8, R10, 0x2, R4 ;  /* 0x000000020a087825 */ /* 0x001fe400078e0204 */
[----:B------:R-:W-:Y:S01]  /*a860*/  @P1 STG.E.U16 [R12.64], R18 ;  /* 0x000000120c001986 */ /* 0x000fe2000c101516 */
[----:B------:R-:W-:Y:S02]  /*a870*/  ISETP.LT.AND P5, PT, R24, c[0x0][0x178], !P0 ;  /* 0x00005e0018007a0c */ /* 0x000fe400047a1270 */
[----:B------:R-:W-:Y:S01]  /*a880*/  ISETP.LT.AND P4, PT, R25, c[0x0][0x178], !P0 ;  /* 0x00005e0019007a0c */ /* 0x000fe20004781270 */
[----:B---3--:R0:W-:Y:S04]  /*a890*/  @P6 STG.E.U16 [R8.64], R20 ;  /* 0x0000001408006986 */ /* 0x0081e8000c101516 */
[----:B0-----:R-:W3:Y:S01]  /*a8a0*/  LDL.LU R9, [R1+0xf8] ;  /* 0x0000f80001097983 */ /* 0x001ee20000300800 */
[----:B------:R-:W-:-:S04]  /*a8b0*/  IMAD.WIDE R12, R10, 0x2, R16 ;  /* 0x000000020a0c7825 */ /* 0x000fc800078e0210 */
[----:B------:R-:W-:Y:S01]  /*a8c0*/  IMAD.WIDE R18, R10, 0x2, R6 ;  /* 0x000000020a127825 */ /* 0x000fe200078e0206 */
[----:B------:R-:W-:Y:S01]  /*a8d0*/  ISETP.LT.AND P0, PT, R26, c[0x0][0x178], !P0 ;  /* 0x00005e001a007a0c */ /* 0x000fe20004701270 */
[----:B------:R0:W-:Y:S01]  /*a8e0*/  @P5 STG.E.U16 [R12.64], R11 ;  /* 0x0000000b0c005986 */ /* 0x0001e2000c101516 */
[----:B------:R-:W-:-:S03]  /*a8f0*/  ISETP.LT.AND P5, PT, R28, c[0x0][0x178], !P2 ;  /* 0x00005e001c007a0c */ /* 0x000fc600057a1270 */
[----:B------:R1:W-:Y:S01]  /*a900*/  @P4 STG.E.U16 [R18.64], R29 ;  /* 0x0000001d12004986 */ /* 0x0003e2000c101516 */
[----:B------:R-:W-:Y:S02]  /*a910*/  ISETP.LT.AND P4, PT, R24, c[0x0][0x178], !P2 ;  /* 0x00005e0018007a0c */ /* 0x000fe40005781270 */
[----:B------:R-:W-:Y:S02]  /*a920*/  IADD3 R0, R27, 0x19, RZ ;  /* 0x000000191b007810 */ /* 0x000fe40007ffe0ff */
[----:B------:R-:W-:Y:S02]  /*a930*/  IADD3 R20, R10, c[0x0][0x198], RZ ;  /* 0x000066000a147a10 */ /* 0x000fe40007ffe0ff */
[----:B------:R-:W-:Y:S02]  /*a940*/  ISETP.GE.AND P1, PT, R0, c[0x0][0x17c], PT ;  /* 0x00005f0000007a0c */ /* 0x000fe40003f26270 */
[----:B------:R-:W-:Y:S01]  /*a950*/  PRMT R0, R11, 0x7632, R0 ;  /* 0x000076320b007816 */ /* 0x000fe20000000000 */
[C---:B0-----:R-:W-:Y:S01]  /*a960*/  IMAD.WIDE R12, R20.reuse, 0x2, R4 ;  /* 0x00000002140c7825 */ /* 0x041fe200078e0204 */
[----:B------:R-:W5:Y:S03]  /*a970*/  LDL R11, [R1+0x8c] ;  /* 0x00008c00010b7983 */ /* 0x000f660000100800 */
[----:B-1----:R-:W-:Y:S01]  /*a980*/  IMAD.WIDE R18, R20, 0x2, R16 ;  /* 0x0000000214127825 */ /* 0x002fe200078e0210 */
[----:B---3--:R-:W-:-:S03]  /*a990*/  PRMT R21, R9, 0x7632, R21 ;  /* 0x0000763209157816 */ /* 0x008fc60000000015 */
[----:B------:R-:W-:-:S05]  /*a9a0*/  IMAD.WIDE R8, R10, 0x2, R2 ;  /* 0x000000020a087825 */ /* 0x000fca00078e0202 */
[----:B----4-:R-:W-:Y:S04]  /*a9b0*/  @P0 STG.E.U16 [R8.64], R14 ;  /* 0x0000000e08000986 */ /* 0x010fe8000c101516 */
[----:B------:R0:W-:Y:S04]  /*a9c0*/  @P5 STG.E.U16 [R12.64], R21 ;  /* 0x000000150c005986 */ /* 0x0001e8000c101516 */
[----:B------:R1:W-:Y:S04]  /*a9d0*/  @P4 STG.E.U16 [R18.64], R0 ;  /* 0x0000000012004986 */ /* 0x0003e8000c101516 */
[----:B0-----:R-:W3:Y:S04]  /*a9e0*/  LDL.LU R21, [R1+0x1c] ;  /* 0x00001c0001157983 */ /* 0x001ee80000300800 */
[----:B-1----:R-:W4:Y:S01]  /*a9f0*/  LDL.LU R19, [R1+0xc] ;  /* 0x00000c0001137983 */ /* 0x002f220000300800 */
[----:B------:R-:W-:-:S02]  /*aa00*/  ISETP.LT.AND P6, PT, R25, c[0x0][0x178], !P2 ;  /* 0x00005e0019007a0c */ /* 0x000fc400057c1270 */
[----:B------:R-:W-:Y:S02]  /*aa10*/  IADD3 R10, R27, 0x1a, RZ ;  /* 0x0000001a1b0a7810 */ /* 0x000fe40007ffe0ff */
[----:B------:R-:W-:Y:S01]  /*aa20*/  ISETP.LT.AND P2, PT, R26, c[0x0][0x178], !P2 ;  /* 0x00005e001a007a0c */ /* 0x000fe20005741270 */
[----:B------:R-:W-:Y:S01]  /*aa30*/  IMAD.WIDE R8, R20, 0x2, R6 ;  /* 0x0000000214087825 */ /* 0x000fe200078e0206 */
[----:B------:R-:W-:Y:S02]  /*aa40*/  ISETP.GE.AND P0, PT, R10, c[0x0][0x17c], PT ;  /* 0x00005f000a007a0c */ /* 0x000fe40003f06270 */
[----:B------:R-:W-:Y:S02]  /*aa50*/  PRMT R10, R29, 0x7632, R10 ;  /* 0x000076321d0a7816 */ /* 0x000fe4000000000a */
[----:B------:R-:W-:Y:S01]  /*aa60*/  ISETP.LT.AND P4, PT, R28, c[0x0][0x178], !P3 ;  /* 0x00005e001c007a0c */ /* 0x000fe20005f81270 */
[----:B------:R-:W-:Y:S01]  /*aa70*/  IMAD.WIDE R12, R20, 0x2, R2 ;  /* 0x00000002140c7825 */ /* 0x000fe200078e0202 */
[----:B------:R-:W-:-:S02]  /*aa80*/  ISETP.LT.AND P5, PT, R24, c[0x0][0x178], !P3 ;  /* 0x00005e0018007a0c */ /* 0x000fc40005fa1270 */
[----:B------:R-:W-:Y:S02]  /*aa90*/  PRMT R14, R14, 0x7632, R14 ;  /* 0x000076320e0e7816 */ /* 0x000fe4000000000e */
[----:B------:R-:W-:Y:S01]  /*aaa0*/  IADD3 R0, R20, c[0x0][0x198], RZ ;  /* 0x0000660014007a10 */ /* 0x000fe20007ffe0ff */
[----:B------:R0:W-:Y:S01]  /*aab0*/  @P6 STG.E.U16 [R8.64], R10 ;  /* 0x0000000a08006986 */ /* 0x0001e2000c101516 */
[----:B------:R-:W-:Y:S02]  /*aac0*/  ISETP.LT.AND P6, PT, R25, c[0x0][0x178], !P3 ;  /* 0x00005e0019007a0c */ /* 0x000fe40005fc1270 */
[----:B------:R-:W-:Y:S01]  /*aad0*/  ISETP.LT.AND P3, PT, R26, c[0x0][0x178], !P3 ;  /* 0x00005e001a007a0c */ /* 0x000fe20005f61270 */
[----:B------:R1:W-:Y:S04]  /*aae0*/  @P2 STG.E.U16 [R12.64], R14 ;  /* 0x0000000e0c002986 */ /* 0x0003e8000c101516 */
[----:B------:R-:W4:Y:S01]  /*aaf0*/  LDL.LU R29, [R1+0xbc] ;  /* 0x0000bc00011d7983 */ /* 0x000f220000300800 */
[----:B0-----:R-:W-:-:S04]  /*ab00*/  IMAD.WIDE R8, R0, 0x2, R4 ;  /* 0x0000000200087825 */ /* 0x001fc800078e0204 */
[C---:B-1----:R-:W-:Y:S01]  /*ab10*/  IMAD.WIDE R12, R0.reuse, 0x2, R16 ;  /* 0x00000002000c7825 */ /* 0x042fe200078e0210 */
[----:B--2---:R0:W-:Y:S04]  /*ab20*/  @P4 STG.E.U16 [R8.64], R23 ;  /* 0x0000001708004986 */ /* 0x0041e8000c101516 */
[----:B-----5:R1:W-:Y:S01]  /*ab30*/  @P5 STG.E.U16 [R12.64], R11 ;  /* 0x0000000b0c005986 */ /* 0x0203e2000c101516 */
[----:B0-----:R-:W-:-:S04]  /*ab40*/  IMAD.WIDE R8, R0, 0x2, R6 ;  /* 0x0000000200087825 */ /* 0x001fc800078e0206 */
[----:B-1----:R-:W-:Y:S01]  /*ab50*/  IMAD.WIDE R12, R0, 0x2, R2 ;  /* 0x00000002000c7825 */ /* 0x002fe200078e0202 */
[----:B------:R-:W2:Y:S04]  /*ab60*/  LDL.LU R11, [R1+0x504] ;  /* 0x00050400010b7983 */ /* 0x000ea80000300800 */
[----:B---3--:R-:W-:Y:S04]  /*ab70*/  @P6 STG.E.U16 [R8.64], R21 ;  /* 0x0000001508006986 */ /* 0x008fe8000c101516 */
[----:B----4-:R0:W-:Y:S04]  /*ab80*/  @P3 STG.E.U16 [R12.64], R19 ;  /* 0x000000130c003986 */ /* 0x0101e8000c101516 */
[----:B0-----:R-:W3:Y:S01]  /*ab90*/  LDL.LU R13, [R1+0x8c] ;  /* 0x00008c00010d7983 */ /* 0x001ee20000300800 */
[----:B------:R-:W-:-:S02]  /*aba0*/  IADD3 R10, R27, 0x1b, RZ ;  /* 0x0000001b1b0a7810 */ /* 0x000fc40007ffe0ff */
[----:B------:R-:W-:Y:S02]  /*abb0*/  ISETP.LT.AND P5, PT, R28, c[0x0][0x178], !P1 ;  /* 0x00005e001c007a0c */ /* 0x000fe40004fa1270 */
[----:B------:R-:W-:Y:S02]  /*abc0*/  ISETP.LT.AND P6, PT, R24, c[0x0][0x178], !P1 ;  /* 0x00005e0018007a0c */ /* 0x000fe40004fc1270 */
[----:B------:R-:W-:Y:S02]  /*abd0*/  ISETP.GE.AND P2, PT, R10, c[0x0][0x17c], PT ;  /* 0x00005f000a007a0c */ /* 0x000fe40003f46270 */
[----:B------:R-:W-:Y:S02]  /*abe0*/  IADD3 R10, R27, 0x1c, RZ ;  /* 0x0000001c1b0a7810 */ /* 0x000fe40007ffe0ff */
[----:B------:R-:W-:Y:S02]  /*abf0*/  IADD3 R0, R0, c[0x0][0x198], RZ ;  /* 0x0000660000007a10 */ /* 0x000fe40007ffe0ff */
[----:B------:R-:W-:-:S02]  /*ac00*/  ISETP.LT.AND P3, PT, R25, c[0x0][0x178], !P1 ;  /* 0x00005e0019007a0c */ /* 0x000fc40004f61270 */
[----:B------:R-:W-:Y:S01]  /*ac10*/  ISETP.GE.AND P4, PT, R10, c[0x0][0x17c], PT ;  /* 0x00005f000a007a0c */ /* 0x000fe20003f86270 */
[----:B------:R-:W-:Y:S01]  /*ac20*/  IMAD.WIDE R8, R0, 0x2, R4 ;  /* 0x0000000200087825 */ /* 0x000fe200078e0204 */
[----:B------:R-:W-:Y:S02]  /*ac30*/  ISETP.LT.AND P1, PT, R26, c[0x0][0x178], !P1 ;  /* 0x00005e001a007a0c */ /* 0x000fe40004f21270 */
[----:B------:R-:W-:Y:S02]  /*ac40*/  PRMT R10, R23, 0x7632, R10 ;  /* 0x00007632170a7816 */ /* 0x000fe4000000000a */
[----:B------:R-:W-:Y:S01]  /*ac50*/  PRMT R14, R21, 0x7632, R14 ;  /* 0x00007632150e7816 */ /* 0x000fe2000000000e */
[----:B------:R-:W4:Y:S04]  /*ac60*/  LDL.LU R23, [R1+0x3c] ;  /* 0x00003c0001177983 */ /* 0x000f280000300800 */
[----:B------:R0:W-:Y:S04]  /*ac70*/  @P5 STG.E.U16 [R8.64], R10 ;  /* 0x0000000a08005986 */ /* 0x0001e8000c101516 */
[----:B------:R-:W5:Y:S01]  /*ac80*/  LDL.LU R21, [R1+0x2c] ;  /* 0x00002c0001157983 */ /* 0x000f620000300800 */
[----:B0-----:R-:W-:Y:S01]  /*ac90*/  IMAD.WIDE R8, R0, 0x2, R6 ;  /* 0x0000000200087825 */ /* 0x001fe200078e0206 */
[----:B------:R-:W-:-:S02]  /*aca0*/  PRMT R10, R19, 0x7632, R10 ;  /* 0x00007632130a7816 */ /* 0x000fc4000000000a */
[----:B------:R-:W-:Y:S02]  /*acb0*/  ISETP.LT.AND P5, PT, R28, c[0x0][0x178], !P0 ;  /* 0x00005e001c007a0c */ /* 0x000fe400047a1270 */
[C---:B------:R-:W-:Y:S02]  /*acc0*/  IADD3 R19, R0.reuse, c[0x0][0x198], RZ ;  /* 0x0000660000137a10 */ /* 0x040fe40007ffe0ff */
[----:B---3--:R-:W-:Y:S01]  /*acd0*/  PRMT R18, R13, 0x7632, R18 ;  /* 0x000076320d127816 */ /* 0x008fe20000000012 */
[----:B------:R-:W-:-:S05]  /*ace0*/  IMAD.WIDE R12, R0, 0x2, R16 ;  /* 0x00000002000c7825 */ /* 0x000fca00078e0210 */
[----:B------:R0:W-:Y:S04]  /*acf0*/  @P6 STG.E.U16 [R12.64], R18 ;  /* 0x000000120c006986 */ /* 0x0001e8000c101516 */
[----:B------:R-:W-:Y:S01]  /*ad00*/  @P3 STG.E.U16 [R8.64], R14 ;  /* 0x0000000e08003986 */ /* 0x000fe2000c101516 */
[----:B0-----:R-:W-:-:S05]  /*ad10*/  IMAD.WIDE R12, R0, 0x2, R2 ;  /* 0x00000002000c7825 */ /* 0x001fca00078e0202 */
[----:B------:R0:W-:Y:S04]  /*ad20*/  @P1 STG.E.U16 [R12.64], R10 ;  /* 0x0000000a0c001986 */ /* 0x0001e8000c101516 */
[----:B0-----:R-:W3:Y:S01]  /*ad30*/  LDL.LU R10, [R1+0xac] ;  /* 0x0000ac00010a7983 */ /* 0x001ee20000300800 */
[----:B------:R-:W-:Y:S01]  /*ad40*/  IMAD.WIDE R8, R19, 0x2, R4 ;  /* 0x0000000213087825 */ /* 0x000fe200078e0204 */
[----:B------:R-:W-:-:S04]  /*ad50*/  PRMT R18, R29, 0x7632, R18 ;  /* 0x000076321d127816 */ /* 0x000fc80000000012 */
[----:B------:R0:W-:Y:S04]  /*ad60*/  @P5 STG.E.U16 [R8.64], R29 ;  /* 0x0000001d08005986 */ /* 0x0001e8000c101516 */
[----:B0-----:R-:W2:Y:S01]  /*ad70*/  LDL.LU R29, [R1+0xec] ;  /* 0x0000ec00011d7983 */ /* 0x001ea20000300800 */
[----:B------:R-:W-:Y:S02]  /*ad80*/  ISETP.LT.AND P3, PT, R24, c[0x0][0x178], !P0 ;  /* 0x00005e0018007a0c */ /* 0x000fe40004761270 */
[----:B------:R-:W-:Y:S01]  /*ad90*/  ISETP.LT.AND P6, PT, R25, c[0x0][0x178], !P0 ;  /* 0x00005e0019007a0c */ /* 0x000fe200047c1270 */
[----:B------:R-:W-:Y:S01]  /*ada0*/  IMAD.WIDE R12, R19, 0x2, R16 ;  /* 0x00000002130c7825 */ /* 0x000fe200078e0210 */
[----:B------:R-:W-:Y:S02]  /*adb0*/  IADD3 R0, R27, 0x1d, RZ ;  /* 0x0000001d1b007810 */ /* 0x000fe40007ffe0ff */
[----:B------:R-:W-:Y:S01]  /*adc0*/  ISETP.LT.AND P0, PT, R26, c[0x0][0x178], !P0 ;  /* 0x00005e001a007a0c */ /* 0x000fe20004701270 */
[----:B------:R-:W-:Y:S01]  /*add0*/  IMAD.WIDE R8, R19, 0x2, R6 ;  /* 0x0000000213087825 */ /* 0x000fe200078e0206 */
[----:B------:R-:W-:-:S02]  /*ade0*/  ISETP.LT.AND P5, PT, R28, c[0x0][0x178], !P2 ;  /* 0x00005e001c007a0c */ /* 0x000fc400057a1270 */
[----:B------:R-:W-:Y:S02]  /*adf0*/  ISETP.GE.AND P1, PT, R0, c[0x0][0x17c], PT ;  /* 0x00005f0000007a0c */ /* 0x000fe40003f26270 */
[----:B----4-:R-:W-:Y:S02]  /*ae00*/  PRMT R14, R23, 0x7632, R14 ;  /* 0x00007632170e7816 */ /* 0x010fe4000000000e */
[----:B-----5:R-:W-:Y:S02]  /*ae10*/  PRMT R20, R21, 0x7632, R20 ;  /* 0x0000763215147816 */ /* 0x020fe40000000014 */
[----:B---3--:R-:W-:Y:S01]  /*ae20*/  PRMT R0, R10, 0x7632, R0 ;  /* 0x000076320a007816 */ /* 0x008fe20000000000 */
[----:B------:R0:W-:Y:S04]  /*ae30*/  @P3 STG.E.U16 [R12.64], R10 ;  /* 0x0000000a0c003986 */ /* 0x0001e8000c101516 */
[----:B------:R1:W-:Y:S01]  /*ae40*/  @P6 STG.E.U16 [R8.64], R23 ;  /* 0x0000001708006986 */ /* 0x0003e2000c101516 */
[----:B------:R-:W-:-:S02]  /*ae50*/  ISETP.LT.AND P6, PT, R24, c[0x0][0x178], !P2 ;  /* 0x00005e0018007a0c */ /* 0x000fc400057c1270 */
[C---:B0-----:R-:W-:Y:S01]  /*ae60*/  IADD3 R10, R19.reuse, c[0x0][0x198], RZ ;  /* 0x00006600130a7a10 */ /* 0x041fe20007ffe0ff */
[----:B-1----:R-:W-:Y:S01]  /*ae70*/  IMAD.WIDE R8, R19, 0x2, R2 ;  /* 0x0000000213087825 */ /* 0x002fe200078e0202 */
[----:B------:R-:W-:Y:S01]  /*ae80*/  ISETP.LT.AND P3, PT, R25, c[0x0][0x178], !P2 ;  /* 0x00005e0019007a0c */ /* 0x000fe20005761270 */
[----:B------:R-:W3:Y:S02]  /*ae90*/  LDL.LU R23, [R1+0x5c] ;  /* 0x00005c0001177983 */ /* 0x000ee40000300800 */
[----:B------:R-:W-:Y:S01]  /*aea0*/  IMAD.WIDE R12, R10, 0x2, R4 ;  /* 0x000000020a0c7825 */ /* 0x000fe200078e0204 */
[----:B------:R-:W-:Y:S01]  /*aeb0*/  ISETP.LT.AND P2, PT, R26, c[0x0][0x178], !P2 ;  /* 0x00005e001a007a0c */ /* 0x000fe20005741270 */
[----:B------:R0:W-:Y:S04]  /*aec0*/  @P0 STG.E.U16 [R8.64], R21 ;  /* 0x0000001508000986 */ /* 0x0001e8000c101516 */
[----:B------:R1:W-:Y:S01]  /*aed0*/  @P5 STG.E.U16 [R12.64], R18 ;  /* 0x000000120c005986 */ /* 0x0003e2000c101516 */
[----:B------:R-:W-:Y:S01]  /*aee0*/  ISETP.LT.AND P5, PT, R28, c[0x0][0x178], !P4 ;  /* 0x00005e001c007a0c */ /* 0x000fe200067a1270 */
[----:B0-----:R-:W-:-:S04]  /*aef0*/  IMAD.WIDE R8, R10, 0x2, R16 ;  /* 0x000000020a087825 */ /* 0x001fc800078e0210 */
[----:B-1----:R-:W-:-:S04]  /*af00*/  IMAD.WIDE R12, R10, 0x2, R6 ;  /* 0x000000020a0c7825 */ /* 0x002fc800078e0206 */
[C---:B------:R-:W-:Y:S01]  /*af10*/  IMAD.WIDE R18, R10.reuse, 0x2, R2 ;  /* 0x000000020a127825 */ /* 0x040fe200078e0202 */
[----:B------:R-:W-:Y:S01]  /*af20*/  IADD3 R10, R10, c[0x0][0x198], RZ ;  /* 0x000066000a0a7a10 */ /* 0x000fe20007ffe0ff */
[----:B------:R0:W-:Y:S01]  /*af30*/  @P6 STG.E.U16 [R8.64], R0 ;  /* 0x0000000008006986 */ /* 0x0001e2000c101516 */
[----:B------:R-:W-:-:S03]  /*af40*/  IADD3 R21, R27, 0x1e, RZ ;  /* 0x0000001e1b157810 */ /* 0x000fc60007ffe0ff */
[----:B------:R2:W-:Y:S01]  /*af50*/  @P3 STG.E.U16 [R12.64], R14 ;  /* 0x0000000e0c003986 */ /* 0x0005e2000c101516 */
[----:B------:R-:W-:Y:S02]  /*af60*/  ISETP.GE.AND P0, PT, R21, c[0x0][0x17c], PT ;  /* 0x00005f0015007a0c */ /* 0x000fe40003f06270 */
[----:B------:R-:W-:Y:S01]  /*af70*/  IADD3 R21, R27, 0x1f, RZ ;  /* 0x0000001f1b157810 */ /* 0x000fe20007ffe0ff */
[----:B------:R1:W-:Y:S01]  /*af80*/  @P2 STG.E.U16 [R18.64], R20 ;  /* 0x0000001412002986 */ /* 0x0003e2000c101516 */
[----:B0-----:R-:W-:-:S03]  /*af90*/  IMAD.WIDE R8, R10, 0x2, R4 ;  /* 0x000000020a087825 */ /* 0x001fc600078e0204 */
[----:B------:R-:W4:Y:S01]  /*afa0*/  LDL.LU R27, [R1+0xfc] ;  /* 0x0000fc00011b7983 */ /* 0x000f220000300800 */
[C---:B------:R-:W-:Y:S02]  /*afb0*/  IADD3 R0, R10.reuse, c[0x0][0x198], RZ ;  /* 0x000066000a007a10 */ /* 0x040fe40007ffe0ff */
[----:B--2---:R-:W-:Y:S01]  /*afc0*/  PRMT R14, R29, 0x7632, R14 ;  /* 0x000076321d0e7816 */ /* 0x004fe2000000000e */
[----:B------:R0:W-:Y:S01]  /*afd0*/  @P5 STG.E.U16 [R8.64], R29 ;  /* 0x0000001d08005986 */ /* 0x0001e2000c101516 */
[----:B------:R-:W-:-:S04]  /*afe0*/  IMAD.WIDE R12, R10, 0x2, R16 ;  /* 0x000000020a0c7825 */ /* 0x000fc800078e0210 */
[----:B-1----:R-:W-:-:S04]  /*aff0*/  IMAD.WIDE R18, R10, 0x2, R2 ;  /* 0x000000020a127825 */ /* 0x002fc800078e0202 */
[----:B0-----:R-:W-:Y:S01]  /*b000*/  IMAD.WIDE R8, R10, 0x2, R6 ;  /* 0x000000020a087825 */ /* 0x001fe200078e0206 */
[----:B------:R-:W2:Y:S04]  /*b010*/  LDL.LU R29, [R1+0xcc] ;  /* 0x0000cc00011d7983 */ /* 0x000ea80000300800 */
[----:B------:R-:W5:Y:S01]  /*b020*/  LDL.LU R10, [R1+0xdc] ;  /* 0x0000dc00010a7983 */ /* 0x000f620000300800 */
[----:B------:R-:W-:Y:S02]  /*b030*/  ISETP.LT.AND P2, PT, R24, c[0x0][0x178], !P4 ;  /* 0x00005e0018007a0c */ /* 0x000fe40006741270 */
[----:B------:R-:W-:Y:S02]  /*b040*/  ISETP.LT.AND P3, PT, R25, c[0x0][0x178], !P4 ;  /* 0x00005e0019007a0c */ /* 0x000fe40006761270 */
[----:B------:R-:W-:-:S02]  /*b050*/  ISETP.LT.AND P4, PT, R26, c[0x0][0x178], !P4 ;  /* 0x00005e001a007a0c */ /* 0x000fc40006781270 */
[----:B------:R-:W-:Y:S02]  /*b060*/  ISETP.GE.AND P5, PT, R21, c[0x0][0x17c], PT ;  /* 0x00005f0015007a0c */ /* 0x000fe40003fa6270 */
[----:B------:R-:W-:Y:S01]  /*b070*/  ISETP.LT.AND P6, PT, R28, c[0x0][0x178], !P1 ;  /* 0x00005e001c007a0c */ /* 0x000fe20004fc1270 */
[----:B------:R-:W-:Y:S01]  /*b080*/  IMAD.WIDE R20, R0, 0x2, R4 ;  /* 0x0000000200147825 */ /* 0x000fe200078e0204 */
[----:B------:R-:W-:-:S03]  /*b090*/  PRMT R22, R11, 0x7632, R22 ;  /* 0x000076320b167816 */ /* 0x000fc60000000016 */
[----:B-----5:R-:W-:Y:S04]  /*b0a0*/  @P2 STG.E.U16 [R12.64], R10 ;  /* 0x0000000a0c002986 */ /* 0x020fe8000c101516 */
[----:B---3--:R0:W-:Y:S01]  /*b0b0*/  @P3 STG.E.U16 [R8.64], R23 ;  /* 0x0000001708003986 */ /* 0x0081e2000c101516 */
[----:B------:R-:W-:-:S03]  /*b0c0*/  ISETP.LT.AND P3, PT, R28, c[0x0][0x178], !P0 ;  /* 0x00005e001c007a0c */ /* 0x000fc60004761270 */
[----:B------:R1:W-:Y:S01]  /*b0d0*/  @P4 STG.E.U16 [R18.64], R11 ;  /* 0x0000000b12004986 */ /* 0x0003e2000c101516 */
[----:B------:R-:W-:-:S03]  /*b0e0*/  ISETP.LT.AND P4, PT, R28, c[0x0][0x178], !P5 ;  /* 0x00005e001c007a0c */ /* 0x000fc60006f81270 */
[----:B------:R-:W3:Y:S01]  /*b0f0*/  LDL.LU R28, [R1+0x4c] ;  /* 0x00004c00011c7983 */ /* 0x000ee20000300800 */
[----:B------:R-:W-:-:S03]  /*b100*/  ISETP.LT.AND P2, PT, R24, c[0x0][0x178], !P1 ;  /* 0x00005e0018007a0c */ /* 0x000fc60004f41270 */
[----:B------:R5:W-:Y:S01]  /*b110*/  @P6 STG.E.U16 [R20.64], R14 ;  /* 0x0000000e14006986 */ /* 0x000be2000c101516 */
[----:B------:R-:W-:Y:S02]  /*b120*/  ISETP.LT.AND P6, PT, R25, c[0x0][0x178], !P1 ;  /* 0x00005e0019007a0c */ /* 0x000fe40004fc1270 */
[----:B------:R-:W-:Y:S01]  /*b130*/  ISETP.LT.AND P1, PT, R26, c[0x0][0x178], !P1 ;  /* 0x00005e001a007a0c */ /* 0x000fe20004f21270 */
[----:B0-----:R-:W-:Y:S01]  /*b140*/  IMAD.WIDE R8, R0, 0x2, R16 ;  /* 0x0000000200087825 */ /* 0x001fe200078e0210 */
[----:B-1----:R-:W-:-:S03]  /*b150*/  PRMT R19, R10, 0x7632, R19 ;  /* 0x000076320a137816 */ /* 0x002fc60000000013 */
[C---:B------:R-:W-:Y:S01]  /*b160*/  IMAD.WIDE R12, R0.reuse, 0x2, R6 ;  /* 0x00000002000c7825 */ /* 0x040fe200078e0206 */
[----:B-----5:R-:W-:Y:S02]  /*b170*/  PRMT R21, R23, 0x7632, R21 ;  /* 0x0000763217157816 */ /* 0x020fe40000000015 */
[C---:B------:R-:W-:Y:S01]  /*b180*/  IADD3 R23, R0.reuse, c[0x0][0x198], RZ ;  /* 0x0000660000177a10 */ /* 0x040fe20007ffe0ff */
[----:B------:R0:W-:Y:S01]  /*b190*/  @P2 STG.E.U16 [R8.64], R19 ;  /* 0x0000001308002986 */ /* 0x0001e2000c101516 */
[----:B------:R-:W-:Y:S01]  /*b1a0*/  IMAD.WIDE R10, R0, 0x2, R2 ;  /* 0x00000002000a7825 */ /* 0x000fe200078e0202 */
[C---:B------:R-:W-:Y:S02]  /*b1b0*/  ISETP.LT.AND P2, PT, R24.reuse, c[0x0][0x178], !P0 ;  /* 0x00005e0018007a0c */ /* 0x040fe40004741270 */
[----:B------:R1:W-:Y:S04]  /*b1c0*/  @P6 STG.E.U16 [R12.64], R21 ;  /* 0x000000150c006986 */ /* 0x0003e8000c101516 */
[----:B------:R2:W-:Y:S01]  /*b1d0*/  @P1 STG.E.U16 [R10.64], R22 ;  /* 0x000000160a001986 */ /* 0x0005e2000c101516 */
[----:B0-----:R-:W-:Y:S01]  /*b1e0*/  IMAD.WIDE R18, R23, 0x2, R4 ;  /* 0x0000000217127825 */ /* 0x001fe200078e0204 */
[----:B------:R-:W-:-:S04]  /*b1f0*/  ISETP.LT.AND P6, PT, R24, c[0x0][0x178], !P5 ;  /* 0x00005e0018007a0c */ /* 0x000fc80006fc1270 */
[----:B----4-:R0:W-:Y:S01]  /*b200*/  @P3 STG.E.U16 [R18.64], R27 ;  /* 0x0000001b12003986 */ /* 0x0101e2000c101516 */
[C---:B------:R-:W-:Y:S02]  /*b210*/  ISETP.LT.AND P3, PT, R25.reuse, c[0x0][0x178], !P0 ;  /* 0x00005e0019007a0c */ /* 0x040fe40004761270 */
[C---:B------:R-:W-:Y:S02]  /*b220*/  ISETP.LT.AND P0, PT, R26.reuse, c[0x0][0x178], !P0 ;  /* 0x00005e001a007a0c */ /* 0x040fe40004701270 */
[----:B------:R-:W-:Y:S02]  /*b230*/  ISETP.LT.AND P1, PT, R25, c[0x0][0x178], !P5 ;  /* 0x00005e0019007a0c */ /* 0x000fe40006f21270 */
[C---:B------:R-:W-:Y:S02]  /*b240*/  IADD3 R25, R23.reuse, c[0x0][0x198], RZ ;  /* 0x0000660017197a10 */ /* 0x040fe40007ffe0ff */
[----:B------:R-:W-:Y:S01]  /*b250*/  ISETP.LT.AND P5, PT, R26, c[0x0][0x178], !P5 ;  /* 0x00005e001a007a0c */ /* 0x000fe20006fa1270 */
[----:B-1----:R-:W-:Y:S01]  /*b260*/  IMAD.WIDE R20, R23, 0x2, R16 ;  /* 0x0000000217147825 */ /* 0x002fe200078e0210 */
[----:B------:R-:W-:-:S03]  /*b270*/  PRMT R0, R27, 0x7632, R0 ;  /* 0x000076321b007816 */ /* 0x000fc60000000000 */
[----:B------:R-:W-:Y:S01]  /*b280*/  IMAD.WIDE R8, R23, 0x2, R6 ;  /* 0x0000000217087825 */ /* 0x000fe200078e0206 */
[----:B--2---:R-:W-:-:S03]  /*b290*/  PRMT R10, R29, 0x7632, R10 ;  /* 0x000076321d0a7816 */ /* 0x004fc6000000000a */
[----:B------:R-:W-:Y:S01]  /*b2a0*/  IMAD.WIDE R12, R23, 0x2, R2 ;  /* 0x00000002170c7825 */ /* 0x000fe200078e0202 */
[----:B------:R0:W-:Y:S03]  /*b2b0*/  @P2 STG.E.U16 [R20.64], R29 ;  /* 0x0000001d14002986 */ /* 0x0001e6000c101516 */
[----:B------:R-:W-:-:S04]  /*b2c0*/  IMAD.WIDE R4, R25, 0x2, R4 ;  /* 0x0000000219047825 */ /* 0x000fc800078e0204 */
[----:B------:R-:W-:-:S04]  /*b2d0*/  IMAD.WIDE R16, R25, 0x2, R16 ;  /* 0x0000000219107825 */ /* 0x000fc800078e0210 */
[----:B------:R-:W-:-:S04]  /*b2e0*/  IMAD.WIDE R6, R25, 0x2, R6 ;  /* 0x0000000219067825 */ /* 0x000fc800078e0206 */
[----:B------:R-:W-:Y:S01]  /*b2f0*/  IMAD.WIDE R2, R25, 0x2, R2 ;  /* 0x0000000219027825 */ /* 0x000fe200078e0202 */
[----:B---3--:R-:W-:Y:S01]  /*b300*/  PRMT R11, R28, 0x7632, R11 ;  /* 0x000076321c0b7816 */ /* 0x008fe2000000000b */
[----:B------:R0:W-:Y:S04]  /*b310*/  @P3 STG.E.U16 [R8.64], R28 ;  /* 0x0000001c08003986 */ /* 0x0001e8000c101516 */
[----:B------:R0:W-:Y:S04]  /*b320*/  @P0 STG.E.U16 [R12.64], R15 ;  /* 0x0000000f0c000986 */ /* 0x0001e8000c101516 */
[----:B------:R0:W-:Y:S04]  /*b330*/  @P4 STG.E.U16 [R4.64], R0 ;  /* 0x0000000004004986 */ /* 0x0001e8000c101516 */
[----:B------:R0:W-:Y:S04]  /*b340*/  @P6 STG.E.U16 [R16.64], R10 ;  /* 0x0000000a10006986 */ /* 0x0001e8000c101516 */
[----:B------:R0:W-:Y:S01]  /*b350*/  @P1 STG.E.U16 [R6.64], R11 ;  /* 0x0000000b06001986 */ /* 0x0001e2000c101516 */
[----:B------:R-:W-:Y:S05]  /*b360*/  @!P5 EXIT ;  /* 0x000000000000d94d */ /* 0x000fea0003800000 */
[----:B0-----:R-:W-:-:S05]  /*b370*/  PRMT R15, R15, 0x7632, R15 ;  /* 0x000076320f0f7816 */ /* 0x001fca000000000f */
[----:B------:R-:W-:Y:S01]  /*b380*/  STG.E.U16 [R2.64], R15 ;  /* 0x0000000f02007986 */ /* 0x000fe2000c101516 */
[----:B------:R-:W-:Y:S05]  /*b390*/  EXIT ;  /* 0x000000000000794d */ /* 0x000fea0003800000 */
.L_x_4:
[----:B------:R-:W-:-:S00]  /*b3a0*/  BRA `(.L_x_4) ;  /* 0xfffffff000007947 */ /* 0x000fc0000383ffff */
[----:B------:R-:W-:-:S00]  /*b3b0*/  NOP ;  /* 0x0000000000007918 */ /* 0x000fc00000000000 */
        /* <DEDUP_REMOVED lines=12> */
.L_x_5:


//--------------------- .nv.shared.matmul_kernel  --------------------------
	.section	.nv.shared.matmul_kernel,"aw",@nobits
	.sectionflags	@""
	.align	16
